//
// Generated by NVIDIA NVVM Compiler
//
// Compiler Build ID: CL-36424714
// Cuda compilation tools, release 13.0, V13.0.88
// Based on NVVM 20.0.0
//

.version 9.0
.target sm_100
.address_size 64

	// .globl	_Z12rho_q_kernelPKdS0_PN6thrust24THRUST_300001_SM_1000_NS7complexIdEEmm
.func  (.param .align 16 .b8 func_retval0[16]) __internal_trig_reduction_slowpathd
(
	.param .b64 __internal_trig_reduction_slowpathd_param_0
)
;
.global .align 1 .b8 _ZN34_INTERNAL_4171998b_4_k_cu_80328dad4cuda3std3__45__cpo5beginE[1];
.global .align 1 .b8 _ZN34_INTERNAL_4171998b_4_k_cu_80328dad4cuda3std3__45__cpo3endE[1];
.global .align 1 .b8 _ZN34_INTERNAL_4171998b_4_k_cu_80328dad4cuda3std3__45__cpo6cbeginE[1];
.global .align 1 .b8 _ZN34_INTERNAL_4171998b_4_k_cu_80328dad4cuda3std3__45__cpo4cendE[1];
.global .align 1 .b8 _ZN34_INTERNAL_4171998b_4_k_cu_80328dad4cuda3std3__45__cpo6rbeginE[1];
.global .align 1 .b8 _ZN34_INTERNAL_4171998b_4_k_cu_80328dad4cuda3std3__45__cpo4rendE[1];
.global .align 1 .b8 _ZN34_INTERNAL_4171998b_4_k_cu_80328dad4cuda3std3__45__cpo7crbeginE[1];
.global .align 1 .b8 _ZN34_INTERNAL_4171998b_4_k_cu_80328dad4cuda3std3__45__cpo5crendE[1];
.global .align 1 .b8 _ZN34_INTERNAL_4171998b_4_k_cu_80328dad4cuda3std3__436_GLOBAL__N__4171998b_4_k_cu_80328dad6ignoreE[1];
.global .align 1 .b8 _ZN34_INTERNAL_4171998b_4_k_cu_80328dad4cuda3std3__419piecewise_constructE[1];
.global .align 1 .b8 _ZN34_INTERNAL_4171998b_4_k_cu_80328dad4cuda3std3__48in_placeE[1];
.global .align 1 .b8 _ZN34_INTERNAL_4171998b_4_k_cu_80328dad4cuda3std3__420unreachable_sentinelE[1];
.global .align 1 .b8 _ZN34_INTERNAL_4171998b_4_k_cu_80328dad4cuda3std6ranges3__45__cpo4swapE[1];
.global .align 1 .b8 _ZN34_INTERNAL_4171998b_4_k_cu_80328dad4cuda3std6ranges3__45__cpo9iter_moveE[1];
.global .align 1 .b8 _ZN34_INTERNAL_4171998b_4_k_cu_80328dad4cuda3std6ranges3__45__cpo5beginE[1];
.global .align 1 .b8 _ZN34_INTERNAL_4171998b_4_k_cu_80328dad4cuda3std6ranges3__45__cpo3endE[1];
.global .align 1 .b8 _ZN34_INTERNAL_4171998b_4_k_cu_80328dad4cuda3std6ranges3__45__cpo6cbeginE[1];
.global .align 1 .b8 _ZN34_INTERNAL_4171998b_4_k_cu_80328dad4cuda3std6ranges3__45__cpo4cendE[1];
.global .align 1 .b8 _ZN34_INTERNAL_4171998b_4_k_cu_80328dad4cuda3std6ranges3__45__cpo7advanceE[1];
.global .align 1 .b8 _ZN34_INTERNAL_4171998b_4_k_cu_80328dad4cuda3std6ranges3__45__cpo9iter_swapE[1];
.global .align 1 .b8 _ZN34_INTERNAL_4171998b_4_k_cu_80328dad4cuda3std6ranges3__45__cpo4nextE[1];
.global .align 1 .b8 _ZN34_INTERNAL_4171998b_4_k_cu_80328dad4cuda3std6ranges3__45__cpo4prevE[1];
.global .align 1 .b8 _ZN34_INTERNAL_4171998b_4_k_cu_80328dad4cuda3std6ranges3__45__cpo4dataE[1];
.global .align 1 .b8 _ZN34_INTERNAL_4171998b_4_k_cu_80328dad4cuda3std6ranges3__45__cpo5cdataE[1];
.global .align 1 .b8 _ZN34_INTERNAL_4171998b_4_k_cu_80328dad4cuda3std6ranges3__45__cpo4sizeE[1];
.global .align 1 .b8 _ZN34_INTERNAL_4171998b_4_k_cu_80328dad4cuda3std6ranges3__45__cpo5ssizeE[1];
.global .align 1 .b8 _ZN34_INTERNAL_4171998b_4_k_cu_80328dad4cuda3std6ranges3__45__cpo8distanceE[1];
.global .align 1 .b8 _ZN34_INTERNAL_4171998b_4_k_cu_80328dad6thrust24THRUST_300001_SM_1000_NS6system6detail10sequential3seqE[1];
.global .align 8 .b8 __cudart_i2opi_d[144] = {8, 93, 141, 31, 177, 95, 251, 107, 234, 146, 82, 138, 247, 57, 7, 61, 123, 241, 229, 235, 199, 186, 39, 117, 45, 234, 95, 158, 102, 63, 70, 79, 183, 9, 203, 39, 207, 126, 54, 109, 31, 109, 10, 90, 139, 17, 47, 239, 15, 152, 5, 222, 255, 151, 248, 31, 59, 40, 249, 189, 139, 95, 132, 156, 244, 57, 83, 131, 57, 214, 145, 57, 65, 126, 95, 180, 38, 112, 156, 233, 132, 68, 187, 46, 245, 53, 130, 232, 62, 167, 41, 177, 28, 235, 29, 254, 28, 146, 209, 9, 234, 46, 73, 6, 224, 210, 77, 66, 58, 110, 36, 183, 97, 197, 187, 222, 171, 99, 81, 254, 65, 144, 67, 60, 153, 149, 98, 219, 192, 221, 52, 245, 209, 87, 39, 252, 41, 21, 68, 78, 110, 131, 249, 162};
.global .align 16 .b8 __cudart_sin_cos_coeffs[128] = {70, 210, 176, 44, 241, 229, 90, 190, 146, 227, 172, 105, 227, 29, 199, 62, 161, 98, 219, 25, 160, 1, 42, 191, 24, 8, 17, 17, 17, 17, 129, 63, 84, 85, 85, 85, 85, 85, 197, 191, 0, 0, 0, 0, 0, 0, 0, 0, 0, 0, 0, 0, 0, 0, 0, 0, 100, 129, 253, 32, 131, 255, 168, 189, 40, 133, 239, 193, 167, 238, 33, 62, 217, 230, 6, 142, 79, 126, 146, 190, 233, 188, 221, 25, 160, 1, 250, 62, 71, 93, 193, 22, 108, 193, 86, 191, 81, 85, 85, 85, 85, 85, 165, 63, 0, 0, 0, 0, 0, 0, 224, 191, 0, 0, 0, 0, 0, 0, 240, 63};

.visible .entry _Z12rho_q_kernelPKdS0_PN6thrust24THRUST_300001_SM_1000_NS7complexIdEEmm(
	.param .u64 .ptr .align 1 _Z12rho_q_kernelPKdS0_PN6thrust24THRUST_300001_SM_1000_NS7complexIdEEmm_param_0,
	.param .u64 .ptr .align 1 _Z12rho_q_kernelPKdS0_PN6thrust24THRUST_300001_SM_1000_NS7complexIdEEmm_param_1,
	.param .u64 .ptr .align 1 _Z12rho_q_kernelPKdS0_PN6thrust24THRUST_300001_SM_1000_NS7complexIdEEmm_param_2,
	.param .u64 _Z12rho_q_kernelPKdS0_PN6thrust24THRUST_300001_SM_1000_NS7complexIdEEmm_param_3,
	.param .u64 _Z12rho_q_kernelPKdS0_PN6thrust24THRUST_300001_SM_1000_NS7complexIdEEmm_param_4
)
{
	.reg .pred 	%p<15>;
	.reg .b32 	%r<49>;
	.reg .b32 	%f<3>;
	.reg .b64 	%rd<30>;
	.reg .b64 	%fd<113>;

	ld.param.u64 	%rd7, [_Z12rho_q_kernelPKdS0_PN6thrust24THRUST_300001_SM_1000_NS7complexIdEEmm_param_0];
	ld.param.u64 	%rd8, [_Z12rho_q_kernelPKdS0_PN6thrust24THRUST_300001_SM_1000_NS7complexIdEEmm_param_1];
	ld.param.u64 	%rd29, [_Z12rho_q_kernelPKdS0_PN6thrust24THRUST_300001_SM_1000_NS7complexIdEEmm_param_3];
	ld.param.u64 	%rd11, [_Z12rho_q_kernelPKdS0_PN6thrust24THRUST_300001_SM_1000_NS7complexIdEEmm_param_4];
	mov.u32 	%r9, %ctaid.x;
	mov.u32 	%r10, %ntid.x;
	mov.u32 	%r11, %tid.x;
	mad.lo.s32 	%r12, %r9, %r10, %r11;
	cvt.u64.u32 	%rd1, %r12;
	setp.le.u64 	%p1, %rd11, %rd1;
	@%p1 bra 	$L__BB0_16;
	setp.eq.s64 	%p2, %rd29, 0;
	mov.f64 	%fd111, 0d0000000000000000;
	mov.f64 	%fd112, %fd111;
	@%p2 bra 	$L__BB0_15;
	cvta.to.global.u64 	%rd12, %rd8;
	mad.lo.s64 	%rd13, %rd1, 24, %rd12;
	ld.global.f64 	%fd1, [%rd13];
	ld.global.f64 	%fd2, [%rd13+8];
	ld.global.f64 	%fd3, [%rd13+16];
	mov.f64 	%fd28, 0d4338000000000000;
	{
	.reg .b32 %temp; 
	mov.b64 	{%r13, %temp}, %fd28;
	}
	mov.f64 	%fd29, 0dC338000000000000;
	add.rn.f64 	%fd30, %fd28, %fd29;
	fma.rn.f64 	%fd31, %fd30, 0dBFE62E42FEFA39EF, 0d0000000000000000;
	fma.rn.f64 	%fd32, %fd30, 0dBC7ABC9E3B39803F, %fd31;
	fma.rn.f64 	%fd33, %fd32, 0d3E5ADE1569CE2BDF, 0d3E928AF3FCA213EA;
	fma.rn.f64 	%fd34, %fd33, %fd32, 0d3EC71DEE62401315;
	fma.rn.f64 	%fd35, %fd34, %fd32, 0d3EFA01997C89EB71;
	fma.rn.f64 	%fd36, %fd35, %fd32, 0d3F2A01A014761F65;
	fma.rn.f64 	%fd37, %fd36, %fd32, 0d3F56C16C1852B7AF;
	fma.rn.f64 	%fd38, %fd37, %fd32, 0d3F81111111122322;
	fma.rn.f64 	%fd39, %fd38, %fd32, 0d3FA55555555502A1;
	fma.rn.f64 	%fd40, %fd39, %fd32, 0d3FC5555555555511;
	fma.rn.f64 	%fd41, %fd40, %fd32, 0d3FE000000000000B;
	fma.rn.f64 	%fd42, %fd41, %fd32, 0d3FF0000000000000;
	fma.rn.f64 	%fd43, %fd42, %fd32, 0d3FF0000000000000;
	{
	.reg .b32 %temp; 
	mov.b64 	{%r14, %temp}, %fd43;
	}
	{
	.reg .b32 %temp; 
	mov.b64 	{%temp, %r15}, %fd43;
	}
	shl.b32 	%r16, %r13, 20;
	add.s32 	%r17, %r16, %r15;
	mov.b64 	%fd44, {%r14, %r17};
	mov.f64 	%fd112, 0d0000000000000000;
	{
	.reg .b32 %temp; 
	mov.b64 	{%temp, %r18}, %fd112;
	}
	mov.b32 	%f1, %r18;
	abs.f32 	%f2, %f1;
	setp.lt.f32 	%p3, %f2, 0f4086232B;
	setp.geu.f32 	%p4, %f2, 0f40874800;
	shr.u32 	%r19, %r13, 31;
	add.s32 	%r20, %r13, %r19;
	shr.s32 	%r21, %r20, 1;
	shl.b32 	%r22, %r21, 20;
	add.s32 	%r23, %r15, %r22;
	mov.b64 	%fd45, {%r14, %r23};
	sub.s32 	%r24, %r13, %r21;
	shl.b32 	%r25, %r24, 20;
	add.s32 	%r26, %r25, 1072693248;
	mov.b32 	%r27, 0;
	mov.b64 	%fd46, {%r27, %r26};
	mul.f64 	%fd47, %fd46, %fd45;
	selp.f64 	%fd48, 0d7FF0000000000000, %fd47, %p4;
	selp.f64 	%fd4, %fd44, %fd48, %p3;
	cvta.to.global.u64 	%rd14, %rd7;
	add.s64 	%rd28, %rd14, 16;
	mov.f64 	%fd111, %fd112;
$L__BB0_3:
	ld.global.f64 	%fd49, [%rd28+-16];
	ld.global.f64 	%fd50, [%rd28+-8];
	mul.f64 	%fd51, %fd50, %fd2;
	fma.rn.f64 	%fd52, %fd49, %fd1, %fd51;
	ld.global.f64 	%fd53, [%rd28];
	fma.rn.f64 	%fd110, %fd53, %fd3, %fd52;
	mov.b64 	%rd15, %fd110;
	mov.b64 	{%r28, %r29}, %rd15;
	and.b32  	%r30, %r29, 2147483647;
	or.b32  	%r31, %r30, %r28;
	setp.eq.s32 	%p5, %r31, 0;
	mov.f64 	%fd109, %fd4;
	@%p5 bra 	$L__BB0_14;
	abs.f64 	%fd8, %fd110;
	setp.neu.f64 	%p6, %fd8, 0d7FF0000000000000;
	@%p6 bra 	$L__BB0_6;
	mov.f64 	%fd59, 0d0000000000000000;
	mul.rn.f64 	%fd107, %fd110, %fd59;
	mov.b32 	%r47, 1;
	bra.uni 	$L__BB0_9;
$L__BB0_6:
	mul.f64 	%fd54, %fd110, 0d3FE45F306DC9C883;
	cvt.rni.s32.f64 	%r46, %fd54;
	cvt.rn.f64.s32 	%fd55, %r46;
	fma.rn.f64 	%fd56, %fd55, 0dBFF921FB54442D18, %fd110;
	fma.rn.f64 	%fd57, %fd55, 0dBC91A62633145C00, %fd56;
	fma.rn.f64 	%fd107, %fd55, 0dB97B839A252049C0, %fd57;
	setp.ltu.f64 	%p7, %fd8, 0d41E0000000000000;
	@%p7 bra 	$L__BB0_8;
	{ // callseq 0, 0
	.param .b64 param0;
	st.param.f64 	[param0], %fd110;
	.param .align 16 .b8 retval0[16];
	call.uni (retval0), 
	__internal_trig_reduction_slowpathd, 
	(
	param0
	);
	ld.param.f64 	%fd107, [retval0];
	ld.param.b32 	%r46, [retval0+8];
	} // callseq 0
$L__BB0_8:
	add.s32 	%r47, %r46, 1;
$L__BB0_9:
	setp.neu.f64 	%p8, %fd8, 0d7FF0000000000000;
	shl.b32 	%r34, %r47, 6;
	cvt.u64.u32 	%rd16, %r34;
	and.b64  	%rd17, %rd16, 64;
	mov.u64 	%rd18, __cudart_sin_cos_coeffs;
	add.s64 	%rd19, %rd18, %rd17;
	mul.rn.f64 	%fd60, %fd107, %fd107;
	and.b32  	%r35, %r47, 1;
	setp.eq.b32 	%p9, %r35, 1;
	selp.f64 	%fd61, 0dBDA8FF8320FD8164, 0d3DE5DB65F9785EBA, %p9;
	ld.global.nc.v2.f64 	{%fd62, %fd63}, [%rd19];
	fma.rn.f64 	%fd64, %fd61, %fd60, %fd62;
	fma.rn.f64 	%fd65, %fd64, %fd60, %fd63;
	ld.global.nc.v2.f64 	{%fd66, %fd67}, [%rd19+16];
	fma.rn.f64 	%fd68, %fd65, %fd60, %fd66;
	fma.rn.f64 	%fd69, %fd68, %fd60, %fd67;
	ld.global.nc.v2.f64 	{%fd70, %fd71}, [%rd19+32];
	fma.rn.f64 	%fd72, %fd69, %fd60, %fd70;
	fma.rn.f64 	%fd73, %fd72, %fd60, %fd71;
	fma.rn.f64 	%fd74, %fd73, %fd107, %fd107;
	fma.rn.f64 	%fd75, %fd73, %fd60, 0d3FF0000000000000;
	selp.f64 	%fd76, %fd75, %fd74, %p9;
	and.b32  	%r36, %r47, 2;
	setp.eq.s32 	%p10, %r36, 0;
	mov.f64 	%fd77, 0d0000000000000000;
	sub.f64 	%fd78, %fd77, %fd76;
	selp.f64 	%fd109, %fd76, %fd78, %p10;
	@%p8 bra 	$L__BB0_11;
	mov.f64 	%fd84, 0d0000000000000000;
	mul.rn.f64 	%fd108, %fd110, %fd84;
	mov.b32 	%r48, 0;
	bra.uni 	$L__BB0_13;
$L__BB0_11:
	mul.f64 	%fd79, %fd110, 0d3FE45F306DC9C883;
	cvt.rni.s32.f64 	%r48, %fd79;
	cvt.rn.f64.s32 	%fd80, %r48;
	fma.rn.f64 	%fd81, %fd80, 0dBFF921FB54442D18, %fd110;
	fma.rn.f64 	%fd82, %fd80, 0dBC91A62633145C00, %fd81;
	fma.rn.f64 	%fd108, %fd80, 0dB97B839A252049C0, %fd82;
	setp.ltu.f64 	%p11, %fd8, 0d41E0000000000000;
	@%p11 bra 	$L__BB0_13;
	{ // callseq 1, 0
	.param .b64 param0;
	st.param.f64 	[param0], %fd110;
	.param .align 16 .b8 retval0[16];
	call.uni (retval0), 
	__internal_trig_reduction_slowpathd, 
	(
	param0
	);
	ld.param.f64 	%fd108, [retval0];
	ld.param.b32 	%r48, [retval0+8];
	} // callseq 1
$L__BB0_13:
	shl.b32 	%r39, %r48, 6;
	cvt.u64.u32 	%rd20, %r39;
	and.b64  	%rd21, %rd20, 64;
	mov.u64 	%rd22, __cudart_sin_cos_coeffs;
	add.s64 	%rd23, %rd22, %rd21;
	mul.rn.f64 	%fd85, %fd108, %fd108;
	and.b32  	%r40, %r48, 1;
	setp.eq.b32 	%p12, %r40, 1;
	selp.f64 	%fd86, 0dBDA8FF8320FD8164, 0d3DE5DB65F9785EBA, %p12;
	ld.global.nc.v2.f64 	{%fd87, %fd88}, [%rd23];
	fma.rn.f64 	%fd89, %fd86, %fd85, %fd87;
	fma.rn.f64 	%fd90, %fd89, %fd85, %fd88;
	ld.global.nc.v2.f64 	{%fd91, %fd92}, [%rd23+16];
	fma.rn.f64 	%fd93, %fd90, %fd85, %fd91;
	fma.rn.f64 	%fd94, %fd93, %fd85, %fd92;
	ld.global.nc.v2.f64 	{%fd95, %fd96}, [%rd23+32];
	fma.rn.f64 	%fd97, %fd94, %fd85, %fd95;
	fma.rn.f64 	%fd98, %fd97, %fd85, %fd96;
	fma.rn.f64 	%fd99, %fd98, %fd108, %fd108;
	fma.rn.f64 	%fd100, %fd98, %fd85, 0d3FF0000000000000;
	selp.f64 	%fd101, %fd100, %fd99, %p12;
	and.b32  	%r41, %r48, 2;
	setp.eq.s32 	%p13, %r41, 0;
	mov.f64 	%fd102, 0d0000000000000000;
	sub.f64 	%fd103, %fd102, %fd101;
	selp.f64 	%fd110, %fd101, %fd103, %p13;
$L__BB0_14:
	add.f64 	%fd111, %fd111, %fd109;
	add.f64 	%fd112, %fd112, %fd110;
	add.s64 	%rd29, %rd29, -1;
	add.s64 	%rd28, %rd28, 24;
	setp.ne.s64 	%p14, %rd29, 0;
	@%p14 bra 	$L__BB0_3;
$L__BB0_15:
	ld.param.u64 	%rd27, [_Z12rho_q_kernelPKdS0_PN6thrust24THRUST_300001_SM_1000_NS7complexIdEEmm_param_2];
	cvta.to.global.u64 	%rd24, %rd27;
	mov.u32 	%r42, %ctaid.x;
	mov.u32 	%r43, %ntid.x;
	mov.u32 	%r44, %tid.x;
	mad.lo.s32 	%r45, %r42, %r43, %r44;
	mul.wide.u32 	%rd25, %r45, 16;
	add.s64 	%rd26, %rd24, %rd25;
	st.global.v2.f64 	[%rd26], {%fd111, %fd112};
$L__BB0_16:
	ret;

}
.func  (.param .align 16 .b8 func_retval0[16]) __internal_trig_reduction_slowpathd(
	.param .b64 __internal_trig_reduction_slowpathd_param_0
)
{
	.local .align 8 .b8 	__local_depot1[40];
	.reg .b64 	%SP;
	.reg .b64 	%SPL;
	.reg .pred 	%p<10>;
	.reg .b32 	%r<47>;
	.reg .b64 	%rd<74>;
	.reg .b64 	%fd<5>;

	mov.u64 	%SPL, __local_depot1;
	ld.param.f64 	%fd4, [__internal_trig_reduction_slowpathd_param_0];
	add.u64 	%rd1, %SPL, 0;
	{
	.reg .b32 %temp; 
	mov.b64 	{%temp, %r1}, %fd4;
	}
	shr.u32 	%r2, %r1, 20;
	and.b32  	%r3, %r2, 2047;
	setp.eq.s32 	%p1, %r3, 2047;
	mov.b32 	%r46, 0;
	@%p1 bra 	$L__BB1_9;
	add.s32 	%r20, %r3, -1024;
	mov.b64 	%rd20, %fd4;
	shl.b64 	%rd2, %rd20, 11;
	shr.u32 	%r4, %r20, 6;
	sub.s32 	%r45, 15, %r4;
	sub.s32 	%r21, 19, %r4;
	setp.lt.u32 	%p2, %r20, 128;
	selp.b32 	%r6, 18, %r21, %p2;
	setp.ge.s32 	%p3, %r45, %r6;
	mov.b64 	%rd70, 0;
	@%p3 bra 	$L__BB1_4;
	add.s32 	%r23, %r6, %r4;
	neg.s32 	%r43, %r23;
	or.b64  	%rd3, %rd2, -9223372036854775808;
	mov.b64 	%rd70, 0;
	mov.b32 	%r42, 0;
	mov.u64 	%rd25, __cudart_i2opi_d;
	mov.u32 	%r44, %r45;
$L__BB1_3:
	.pragma "nounroll";
	mul.wide.s32 	%rd22, %r42, 8;
	add.s64 	%rd23, %rd1, %rd22;
	mul.wide.s32 	%rd24, %r44, 8;
	add.s64 	%rd26, %rd25, %rd24;
	ld.global.nc.u64 	%rd27, [%rd26];
	{
	.reg .u32 %r0, %r1, %r2, %r3, %alo, %ahi, %blo, %bhi, %clo, %chi;
	mov.b64 	{%alo,%ahi}, %rd27;
	mov.b64 	{%blo,%bhi}, %rd3;
	mov.b64 	{%clo,%chi}, %rd70;
	mad.lo.cc.u32 	%r0, %alo, %blo, %clo;
	madc.hi.cc.u32 	%r1, %alo, %blo, %chi;
	madc.hi.u32 	%r2, %alo, %bhi, 0;
	mad.lo.cc.u32 	%r1, %alo, %bhi, %r1;
	madc.hi.cc.u32 	%r2, %ahi, %blo, %r2;
	madc.hi.u32 	%r3, %ahi, %bhi, 0;
	mad.lo.cc.u32 	%r1, %ahi, %blo, %r1;
	madc.lo.cc.u32 	%r2, %ahi, %bhi, %r2;
	addc.u32 	%r3, %r3, 0;
	mov.b64 	%rd28, {%r0,%r1};
	mov.b64 	%rd70, {%r2,%r3};
	}
	st.local.u64 	[%rd23], %rd28;
	add.s32 	%r44, %r44, 1;
	add.s32 	%r43, %r43, 1;
	add.s32 	%r42, %r42, 1;
	setp.ne.s32 	%p4, %r43, -15;
	mov.u32 	%r45, %r6;
	@%p4 bra 	$L__BB1_3;
$L__BB1_4:
	cvt.s64.s32 	%rd29, %r45;
	cvt.u64.u32 	%rd30, %r4;
	add.s64 	%rd31, %rd30, %rd29;
	shl.b64 	%rd32, %rd31, 3;
	add.s64 	%rd33, %rd1, %rd32;
	st.local.u64 	[%rd33+-120], %rd70;
	and.b32  	%r15, %r2, 63;
	ld.local.u64 	%rd72, [%rd1+16];
	ld.local.u64 	%rd71, [%rd1+24];
	setp.eq.s32 	%p5, %r15, 0;
	@%p5 bra 	$L__BB1_6;
	shl.b64 	%rd34, %rd71, %r15;
	shr.u64 	%rd35, %rd72, 1;
	xor.b32  	%r24, %r15, 63;
	shr.u64 	%rd36, %rd35, %r24;
	or.b64  	%rd71, %rd34, %rd36;
	ld.local.u64 	%rd37, [%rd1+8];
	shl.b64 	%rd38, %rd72, %r15;
	shr.u64 	%rd39, %rd37, 1;
	shr.u64 	%rd40, %rd39, %r24;
	or.b64  	%rd72, %rd38, %rd40;
$L__BB1_6:
	and.b32  	%r25, %r1, -2147483648;
	shr.u64 	%rd41, %rd71, 62;
	cvt.u32.u64 	%r26, %rd41;
	mov.b64 	{%r27, %r28}, %rd71;
	mov.b64 	{%r29, %r30}, %rd72;
	shf.l.wrap.b32 	%r31, %r30, %r27, 2;
	shf.l.wrap.b32 	%r32, %r27, %r28, 2;
	mov.b64 	%rd42, {%r31, %r32};
	shl.b64 	%rd43, %rd72, 2;
	shr.u64 	%rd44, %rd42, 63;
	cvt.u32.u64 	%r33, %rd44;
	add.s32 	%r34, %r33, %r26;
	setp.eq.s32 	%p6, %r25, 0;
	neg.s32 	%r35, %r34;
	selp.b32 	%r46, %r34, %r35, %p6;
	setp.gt.s64 	%p7, %rd42, -1;
	mov.b64 	%rd45, 0;
	{
	.reg .u32 %r0, %r1, %r2, %r3, %a0, %a1, %a2, %a3, %b0, %b1, %b2, %b3;
	mov.b64 	{%a0,%a1}, %rd45;
	mov.b64 	{%a2,%a3}, %rd45;
	mov.b64 	{%b0,%b1}, %rd43;
	mov.b64 	{%b2,%b3}, %rd42;
	sub.cc.u32 	%r0, %a0, %b0;
	subc.cc.u32 	%r1, %a1, %b1;
	subc.cc.u32 	%r2, %a2, %b2;
	subc.u32 	%r3, %a3, %b3;
	mov.b64 	%rd46, {%r0,%r1};
	mov.b64 	%rd47, {%r2,%r3};
	}
	xor.b32  	%r36, %r25, -2147483648;
	selp.b64 	%rd73, %rd42, %rd47, %p7;
	selp.b64 	%rd14, %rd43, %rd46, %p7;
	selp.b32 	%r17, %r25, %r36, %p7;
	clz.b64 	%r37, %rd73;
	cvt.u64.u32 	%rd15, %r37;
	setp.eq.s32 	%p8, %r37, 0;
	@%p8 bra 	$L__BB1_8;
	cvt.u32.u64 	%r38, %rd15;
	and.b32  	%r39, %r38, 63;
	shl.b64 	%rd48, %rd73, %r39;
	shr.u64 	%rd49, %rd14, 1;
	not.b32 	%r40, %r38;
	and.b32  	%r41, %r40, 63;
	shr.u64 	%rd50, %rd49, %r41;
	or.b64  	%rd73, %rd48, %rd50;
$L__BB1_8:
	mov.b64 	%rd51, -3958705157555305931;
	{
	.reg .u32 %r0, %r1, %r2, %r3, %alo, %ahi, %blo, %bhi;
	mov.b64 	{%alo,%ahi}, %rd73;
	mov.b64 	{%blo,%bhi}, %rd51;
	mul.lo.u32 	%r0, %alo, %blo;
	mul.hi.u32 	%r1, %alo, %blo;
	mad.lo.cc.u32 	%r1, %alo, %bhi, %r1;
	madc.hi.u32 	%r2, %alo, %bhi, 0;
	mad.lo.cc.u32 	%r1, %ahi, %blo, %r1;
	madc.hi.cc.u32 	%r2, %ahi, %blo, %r2;
	madc.hi.u32 	%r3, %ahi, %bhi, 0;
	mad.lo.cc.u32 	%r2, %ahi, %bhi, %r2;
	addc.u32 	%r3, %r3, 0;
	mov.b64 	%rd52, {%r0,%r1};
	mov.b64 	%rd53, {%r2,%r3};
	}
	setp.gt.s64 	%p9, %rd53, 0;
	{
	.reg .u32 %r0, %r1, %r2, %r3, %a0, %a1, %a2, %a3, %b0, %b1, %b2, %b3;
	mov.b64 	{%a0,%a1}, %rd52;
	mov.b64 	{%a2,%a3}, %rd53;
	mov.b64 	{%b0,%b1}, %rd52;
	mov.b64 	{%b2,%b3}, %rd53;
	add.cc.u32 	%r0, %a0, %b0;
	addc.cc.u32 	%r1, %a1, %b1;
	addc.cc.u32 	%r2, %a2, %b2;
	addc.u32 	%r3, %a3, %b3;
	mov.b64 	%rd54, {%r0,%r1};
	mov.b64 	%rd55, {%r2,%r3};
	}
	selp.b64 	%rd56, %rd55, %rd53, %p9;
	selp.s64 	%rd57, -1, 0, %p9;
	sub.s64 	%rd58, %rd57, %rd15;
	cvt.u64.u32 	%rd59, %r17;
	shl.b64 	%rd60, %rd59, 32;
	add.s64 	%rd61, %rd56, 1;
	shr.u64 	%rd62, %rd61, 10;
	add.s64 	%rd63, %rd62, 1;
	shr.u64 	%rd64, %rd63, 1;
	shl.b64 	%rd65, %rd58, 52;
	add.s64 	%rd66, %rd65, %rd64;
	add.s64 	%rd67, %rd66, 4602678819172646912;
	or.b64  	%rd68, %rd67, %rd60;
	mov.b64 	%fd4, %rd68;
$L__BB1_9:
	st.param.f64 	[func_retval0], %fd4;
	st.param.b32 	[func_retval0+8], %r46;
	ret;

}


// ===== COMPILED SASS (sm_100) =====

	.target	sm_100

	.elftype	@"ET_EXEC"


//--------------------- .note.nv.tkinfo           --------------------------
	.section	.note.nv.tkinfo,"",@"SHT_NOTE"
	.sectionflags	@"SHF_NOTE_NV_TKINFO"
	.tkinfo
        /*0018*/ 	.word	0x00000002
        /*0030*/ 	.string	""
        /*0030*/ 	.string	"ptxas"
        /*0030*/ 	.string	"Cuda compilation tools, release 13.0, V13.0.88"
        /*0030*/ 	.string	"Build cuda_13.0.r13.0/compiler.36424714_0"
        /*0030*/ 	.string	"-arch sm_100 -m 64 "



//--------------------- .note.nv.cuinfo           --------------------------
	.section	.note.nv.cuinfo,"",@"SHT_NOTE"
	.sectionflags	@"SHF_NOTE_NV_CUINFO"
        /*0018*/ 	.short	0x0002
        /*001a*/ 	.short	0x0064
        /*001c*/ 	.short	0x0082
	.zero		2


//--------------------- .nv.info                  --------------------------
	.section	.nv.info,"",@"SHT_CUDA_INFO"
	.align	4


	//----- nvinfo : EIATTR_REGCOUNT
	.align		4
        /*0000*/ 	.byte	0x04, 0x2f
        /*0002*/ 	.short	(.L_31 - .L_30)
	.align		4
.L_30:
        /*0004*/ 	.word	index@(_Z12rho_q_kernelPKdS0_PN6thrust24THRUST_300001_SM_1000_NS7complexIdEEmm)
        /*0008*/ 	.word	0x00000028


	//----- nvinfo : EIATTR_FRAME_SIZE
	.align		4
.L_31:
        /*000c*/ 	.byte	0x04, 0x11
        /*000e*/ 	.short	(.L_33 - .L_32)
	.align		4
.L_32:
        /*0010*/ 	.word	index@($_Z12rho_q_kernelPKdS0_PN6thrust24THRUST_300001_SM_1000_NS7complexIdEEmm$__internal_trig_reduction_slowpathd)
        /*0014*/ 	.word	0x00000028


	//----- nvinfo : EIATTR_FRAME_SIZE
	.align		4
.L_33:
        /*0018*/ 	.byte	0x04, 0x11
        /*001a*/ 	.short	(.L_35 - .L_34)
	.align		4
.L_34:
        /*001c*/ 	.word	index@(_Z12rho_q_kernelPKdS0_PN6thrust24THRUST_300001_SM_1000_NS7complexIdEEmm)
        /*0020*/ 	.word	0x00000028


	//----- nvinfo : EIATTR_MIN_STACK_SIZE
	.align		4
.L_35:
        /*0024*/ 	.byte	0x04, 0x12
        /*0026*/ 	.short	(.L_37 - .L_36)
	.align		4
.L_36:
        /*0028*/ 	.word	index@(_Z12rho_q_kernelPKdS0_PN6thrust24THRUST_300001_SM_1000_NS7complexIdEEmm)
        /*002c*/ 	.word	0x00000028
.L_37:


//--------------------- .nv.compat                --------------------------
	.section	.nv.compat,"",@"SHT_CUDA_COMPAT_INFO"
	.align	4
        /*0000*/ 	.byte	0x02, 0x09, 0x00, 0x00, 0x02, 0x02, 0x01, 0x00, 0x02, 0x05, 0x05, 0x00, 0x03, 0x07, 0x01, 0x01
        /*0010*/ 	.byte	0x02, 0x03, 0x00, 0x00, 0x02, 0x06, 0x01, 0x00, 0x04, 0x0b, 0x08, 0x00, 0x01, 0x00, 0x00, 0x00
        /*0020*/ 	.byte	0x00, 0x00, 0x00, 0x00


//--------------------- .nv.info._Z12rho_q_kernelPKdS0_PN6thrust24THRUST_300001_SM_1000_NS7complexIdEEmm --------------------------
	.section	.nv.info._Z12rho_q_kernelPKdS0_PN6thrust24THRUST_300001_SM_1000_NS7complexIdEEmm,"",@"SHT_CUDA_INFO"
	.sectionflags	@""
	.align	4


	//----- nvinfo : EIATTR_CUDA_API_VERSION
	.align		4
        /*0000*/ 	.byte	0x04, 0x37
        /*0002*/ 	.short	(.L_39 - .L_38)
.L_38:
        /*0004*/ 	.word	0x00000082


	//----- nvinfo : EIATTR_KPARAM_INFO
	.align		4
.L_39:
        /*0008*/ 	.byte	0x04, 0x17
        /*000a*/ 	.short	(.L_41 - .L_40)
.L_40:
        /*000c*/ 	.word	0x00000000
        /*0010*/ 	.short	0x0004
        /*0012*/ 	.short	0x0020
        /*0014*/ 	.byte	0x00, 0xf0, 0x21, 0x00


	//----- nvinfo : EIATTR_KPARAM_INFO
	.align		4
.L_41:
        /*0018*/ 	.byte	0x04, 0x17
        /*001a*/ 	.short	(.L_43 - .L_42)
.L_42:
        /*001c*/ 	.word	0x00000000
        /*0020*/ 	.short	0x0003
        /*0022*/ 	.short	0x0018
        /*0024*/ 	.byte	0x00, 0xf0, 0x21, 0x00


	//----- nvinfo : EIATTR_KPARAM_INFO
	.align		4
.L_43:
        /*0028*/ 	.byte	0x04, 0x17
        /*002a*/ 	.short	(.L_45 - .L_44)
.L_44:
        /*002c*/ 	.word	0x00000000
        /*0030*/ 	.short	0x0002
        /*0032*/ 	.short	0x0010
        /*0034*/ 	.byte	0x00, 0xf5, 0x21, 0x00


	//----- nvinfo : EIATTR_KPARAM_INFO
	.align		4
.L_45:
        /*0038*/ 	.byte	0x04, 0x17
        /*003a*/ 	.short	(.L_47 - .L_46)
.L_46:
        /*003c*/ 	.word	0x00000000
        /*0040*/ 	.short	0x0001
        /*0042*/ 	.short	0x0008
        /*0044*/ 	.byte	0x00, 0xf5, 0x21, 0x00


	//----- nvinfo : EIATTR_KPARAM_INFO
	.align		4
.L_47:
        /*0048*/ 	.byte	0x04, 0x17
        /*004a*/ 	.short	(.L_49 - .L_48)
.L_48:
        /*004c*/ 	.word	0x00000000
        /*0050*/ 	.short	0x0000
        /*0052*/ 	.short	0x0000
        /*0054*/ 	.byte	0x00, 0xf5, 0x21, 0x00


	//----- nvinfo : EIATTR_SPARSE_MMA_MASK
	.align		4
.L_49:
        /*0058*/ 	.byte	0x03, 0x50
        /*005a*/ 	.short	0x0000


	//----- nvinfo : EIATTR_MAXREG_COUNT
	.align		4
        /*005c*/ 	.byte	0x03, 0x1b
        /*005e*/ 	.short	0x00ff


	//----- nvinfo : EIATTR_MERCURY_ISA_VERSION
	.align		4
        /*0060*/ 	.byte	0x03, 0x5f
        /*0062*/ 	.short	0x0101


	//----- nvinfo : EIATTR_VRC_CTA_INIT_COUNT
	.align		4
        /*0064*/ 	.byte	0x02, 0x4a
	.zero		1
	.zero		1


	//----- nvinfo : EIATTR_EXIT_INSTR_OFFSETS
	.align		4
        /*0068*/ 	.byte	0x04, 0x1c
        /*006a*/ 	.short	(.L_51 - .L_50)


	//   ....[0]....
.L_50:
        /*006c*/ 	.word	0x000000a0


	//   ....[1]....
        /*0070*/ 	.word	0x00000da0


	//----- nvinfo : EIATTR_CRS_STACK_SIZE
	.align		4
.L_51:
        /*0074*/ 	.byte	0x04, 0x1e
        /*0076*/ 	.short	(.L_53 - .L_52)
.L_52:
        /*0078*/ 	.word	0x00000000


	//----- nvinfo : EIATTR_CBANK_PARAM_SIZE
	.align		4
.L_53:
        /*007c*/ 	.byte	0x03, 0x19
        /*007e*/ 	.short	0x0028


	//----- nvinfo : EIATTR_PARAM_CBANK
	.align		4
        /*0080*/ 	.byte	0x04, 0x0a
        /*0082*/ 	.short	(.L_55 - .L_54)
	.align		4
.L_54:
        /*0084*/ 	.word	index@(.nv.constant0._Z12rho_q_kernelPKdS0_PN6thrust24THRUST_300001_SM_1000_NS7complexIdEEmm)
        /*0088*/ 	.short	0x0380
        /*008a*/ 	.short	0x0028


	//----- nvinfo : EIATTR_SW_WAR
	.align		4
.L_55:
        /*008c*/ 	.byte	0x04, 0x36
        /*008e*/ 	.short	(.L_57 - .L_56)
.L_56:
        /*0090*/ 	.word	0x00000008
.L_57:


//--------------------- .nv.callgraph             --------------------------
	.section	.nv.callgraph,"",@"SHT_CUDA_CALLGRAPH"
	.align	4
	.sectionentsize	8
	.align		4
        /*0000*/ 	.word	0x00000000
	.align		4
        /*0004*/ 	.word	0xffffffff
	.align		4
        /*0008*/ 	.word	0x00000000
	.align		4
        /*000c*/ 	.word	0xfffffffe
	.align		4
        /*0010*/ 	.word	0x00000000
	.align		4
        /*0014*/ 	.word	0xfffffffd
	.align		4
        /*0018*/ 	.word	0x00000000
	.align		4
        /*001c*/ 	.word	0xfffffffc


//--------------------- .nv.constant4             --------------------------
	.section	.nv.constant4,"a",@progbits
	.align	8
	.align		8
.nv.constant4:
        /*0000*/ 	.dword	_ZN34_INTERNAL_4171998b_4_k_cu_80328dad4cuda3std3__45__cpo5beginE
	.align		8
        /*0008*/ 	.dword	_ZN34_INTERNAL_4171998b_4_k_cu_80328dad4cuda3std3__45__cpo3endE
	.align		8
        /*0010*/ 	.dword	_ZN34_INTERNAL_4171998b_4_k_cu_80328dad4cuda3std3__45__cpo6cbeginE
	.align		8
        /*0018*/ 	.dword	_ZN34_INTERNAL_4171998b_4_k_cu_80328dad4cuda3std3__45__cpo4cendE
	.align		8
        /*0020*/ 	.dword	_ZN34_INTERNAL_4171998b_4_k_cu_80328dad4cuda3std3__45__cpo6rbeginE
	.align		8
        /*0028*/ 	.dword	_ZN34_INTERNAL_4171998b_4_k_cu_80328dad4cuda3std3__45__cpo4rendE
	.align		8
        /*0030*/ 	.dword	_ZN34_INTERNAL_4171998b_4_k_cu_80328dad4cuda3std3__45__cpo7crbeginE
	.align		8
        /*0038*/ 	.dword	_ZN34_INTERNAL_4171998b_4_k_cu_80328dad4cuda3std3__45__cpo5crendE
	.align		8
        /*0040*/ 	.dword	_ZN34_INTERNAL_4171998b_4_k_cu_80328dad4cuda3std3__436_GLOBAL__N__4171998b_4_k_cu_80328dad6ignoreE
	.align		8
        /*0048*/ 	.dword	_ZN34_INTERNAL_4171998b_4_k_cu_80328dad4cuda3std3__419piecewise_constructE
	.align		8
        /*0050*/ 	.dword	_ZN34_INTERNAL_4171998b_4_k_cu_80328dad4cuda3std3__48in_placeE
	.align		8
        /*0058*/ 	.dword	_ZN34_INTERNAL_4171998b_4_k_cu_80328dad4cuda3std3__420unreachable_sentinelE
	.align		8
        /*0060*/ 	.dword	_ZN34_INTERNAL_4171998b_4_k_cu_80328dad4cuda3std6ranges3__45__cpo4swapE
	.align		8
        /*0068*/ 	.dword	_ZN34_INTERNAL_4171998b_4_k_cu_80328dad4cuda3std6ranges3__45__cpo9iter_moveE
	.align		8
        /*0070*/ 	.dword	_ZN34_INTERNAL_4171998b_4_k_cu_80328dad4cuda3std6ranges3__45__cpo5beginE
	.align		8
        /*0078*/ 	.dword	_ZN34_INTERNAL_4171998b_4_k_cu_80328dad4cuda3std6ranges3__45__cpo3endE
	.align		8
        /*0080*/ 	.dword	_ZN34_INTERNAL_4171998b_4_k_cu_80328dad4cuda3std6ranges3__45__cpo6cbeginE
	.align		8
        /*0088*/ 	.dword	_ZN34_INTERNAL_4171998b_4_k_cu_80328dad4cuda3std6ranges3__45__cpo4cendE
	.align		8
        /*0090*/ 	.dword	_ZN34_INTERNAL_4171998b_4_k_cu_80328dad4cuda3std6ranges3__45__cpo7advanceE
	.align		8
        /*0098*/ 	.dword	_ZN34_INTERNAL_4171998b_4_k_cu_80328dad4cuda3std6ranges3__45__cpo9iter_swapE
	.align		8
        /*00a0*/ 	.dword	_ZN34_INTERNAL_4171998b_4_k_cu_80328dad4cuda3std6ranges3__45__cpo4nextE
	.align		8
        /*00a8*/ 	.dword	_ZN34_INTERNAL_4171998b_4_k_cu_80328dad4cuda3std6ranges3__45__cpo4prevE
	.align		8
        /*00b0*/ 	.dword	_ZN34_INTERNAL_4171998b_4_k_cu_80328dad4cuda3std6ranges3__45__cpo4dataE
	.align		8
        /*00b8*/ 	.dword	_ZN34_INTERNAL_4171998b_4_k_cu_80328dad4cuda3std6ranges3__45__cpo5cdataE
	.align		8
        /*00c0*/ 	.dword	_ZN34_INTERNAL_4171998b_4_k_cu_80328dad4cuda3std6ranges3__45__cpo4sizeE
	.align		8
        /*00c8*/ 	.dword	_ZN34_INTERNAL_4171998b_4_k_cu_80328dad4cuda3std6ranges3__45__cpo5ssizeE
	.align		8
        /*00d0*/ 	.dword	_ZN34_INTERNAL_4171998b_4_k_cu_80328dad4cuda3std6ranges3__45__cpo8distanceE
	.align		8
        /*00d8*/ 	.dword	_ZN34_INTERNAL_4171998b_4_k_cu_80328dad6thrust24THRUST_300001_SM_1000_NS6system6detail10sequential3seqE
	.align		8
        /*00e0*/ 	.dword	__cudart_i2opi_d
	.align		8
        /*00e8*/ 	.dword	__cudart_sin_cos_coeffs


//--------------------- .text._Z12rho_q_kernelPKdS0_PN6thrust24THRUST_300001_SM_1000_NS7complexIdEEmm --------------------------
	.section	.text._Z12rho_q_kernelPKdS0_PN6thrust24THRUST_300001_SM_1000_NS7complexIdEEmm,"ax",@progbits
	.align	128
        .global         _Z12rho_q_kernelPKdS0_PN6thrust24THRUST_300001_SM_1000_NS7complexIdEEmm
        .type           _Z12rho_q_kernelPKdS0_PN6thrust24THRUST_300001_SM_1000_NS7complexIdEEmm,@function
        .size           _Z12rho_q_kernelPKdS0_PN6thrust24THRUST_300001_SM_1000_NS7complexIdEEmm,(.L_x_18 - _Z12rho_q_kernelPKdS0_PN6thrust24THRUST_300001_SM_1000_NS7complexIdEEmm)
        .other          _Z12rho_q_kernelPKdS0_PN6thrust24THRUST_300001_SM_1000_NS7complexIdEEmm,@"STO_CUDA_ENTRY STV_DEFAULT"
_Z12rho_q_kernelPKdS0_PN6thrust24THRUST_300001_SM_1000_NS7complexIdEEmm:
.text._Z12rho_q_kernelPKdS0_PN6thrust24THRUST_300001_SM_1000_NS7complexIdEEmm:
[----:B------:R-:W0:Y:S01]  /*0000*/  LDC R1, c[0x0][0x37c] ;  /* 0x0000df00ff017b82 */ /* 0x000e220000000800 */
[----:B------:R-:W1:Y:S07]  /*0010*/  S2R R0, SR_TID.X ;  /* 0x0000000000007919 */ /* 0x000e6e0000002100 */
[----:B------:R-:W1:Y:S01]  /*0020*/  S2UR UR4, SR_CTAID.X ;  /* 0x00000000000479c3 */ /* 0x000e620000002500 */
[----:B------:R-:W2:Y:S01]  /*0030*/  LDCU.64 UR6, c[0x0][0x3a0] ;  /* 0x00007400ff0677ac */ /* 0x000ea20008000a00 */
[----:B0-----:R-:W-:Y:S01]  /*0040*/  VIADD R1, R1, 0xffffffd8 ;  /* 0xffffffd801017836 */ /* 0x001fe20000000000 */
[----:B------:R-:W0:Y:S05]  /*0050*/  LDCU.64 UR8, c[0x0][0x398] ;  /* 0x00007300ff0877ac */ /* 0x000e2a0008000a00 */
[----:B------:R-:W1:Y:S02]  /*0060*/  LDC R3, c[0x0][0x360] ;  /* 0x0000d800ff037b82 */ /* 0x000e640000000800 */
[----:B-1----:R-:W-:-:S05]  /*0070*/  IMAD R3, R3, UR4, R0 ;  /* 0x0000000403037c24 */ /* 0x002fca000f8e0200 */
[----:B--2---:R-:W-:-:S04]  /*0080*/  ISETP.GE.U32.AND P0, PT, R3, UR6, PT ;  /* 0x0000000603007c0c */ /* 0x004fc8000bf06070 */
[----:B------:R-:W-:-:S13]  /*0090*/  ISETP.GE.U32.AND.EX P0, PT, RZ, UR7, PT, P0 ;  /* 0x00000007ff007c0c */ /* 0x000fda000bf06100 */
[----:B0-----:R-:W-:Y:S05]  /*00a0*/  @P0 EXIT ;  /* 0x000000000000094d */ /* 0x001fea0003800000 */
[----:B------:R-:W0:Y:S01]  /*00b0*/  LDCU.64 UR4, c[0x0][0x398] ;  /* 0x00007300ff0477ac */ /* 0x000e220008000a00 */
[----:B------:R-:W-:Y:S02]  /*00c0*/  CS2R R12, SRZ ;  /* 0x00000000000c7805 */ /* 0x000fe4000001ff00 */
[----:B------:R-:W-:Y:S01]  /*00d0*/  CS2R R14, SRZ ;  /* 0x00000000000e7805 */ /* 0x000fe2000001ff00 */
[----:B------:R-:W1:Y:S01]  /*00e0*/  LDCU.64 UR6, c[0x0][0x358] ;  /* 0x00006b00ff0677ac */ /* 0x000e620008000a00 */
[----:B0-----:R-:W-:-:S04]  /*00f0*/  UISETP.NE.U32.AND UP0, UPT, UR4, URZ, UPT ;  /* 0x000000ff0400728c */ /* 0x001fc8000bf05070 */
[----:B------:R-:W-:-:S09]  /*0100*/  UISETP.NE.AND.EX UP0, UPT, UR5, URZ, UPT, UP0 ;  /* 0x000000ff0500728c */ /* 0x000fd2000bf05300 */
[----:B-1----:R-:W-:Y:S05]  /*0110*/  BRA.U !UP0, `(.L_x_0) ;  /* 0x0000000d08047547 */ /* 0x002fea000b800000 */
[----:B------:R-:W0:Y:S01]  /*0120*/  LDC.64 R6, c[0x0][0x388] ;  /* 0x0000e200ff067b82 */ /* 0x000e220000000a00 */
[----:B------:R-:W-:Y:S01]  /*0130*/  IMAD.MOV.U32 R8, RZ, RZ, 0x0 ;  /* 0x00000000ff087424 */ /* 0x000fe200078e00ff */
[----:B------:R-:W-:Y:S01]  /*0140*/  UMOV UR4, URZ ;  /* 0x000000ff00047c82 */ /* 0x000fe20008000000 */
[----:B------:R-:W-:-:S06]  /*0150*/  IMAD.MOV.U32 R9, RZ, RZ, 0x43380000 ;  /* 0x43380000ff097424 */ /* 0x000fcc00078e00ff */
[----:B------:R-:W-:Y:S01]  /*0160*/  DADD R8, -R8, 6.75539944105574400000e+15 ;  /* 0x4338000008087429 */ /* 0x000fe20000000100 */
[----:B------:R-:W-:Y:S01]  /*0170*/  UMOV UR5, 0x3fe62e42 ;  /* 0x3fe62e4200057882 */ /* 0x000fe20000000000 */
[----:B0-----:R-:W-:-:S04]  /*0180*/  IMAD.WIDE.U32 R6, R3, 0x18, R6 ;  /* 0x0000001803067825 */ /* 0x001fc800078e0006 */
[----:B------:R-:W-:Y:S01]  /*0190*/  VIADD R7, R7, UR4 ;  /* 0x0000000407077c36 */ /* 0x000fe20008000000 */
[----:B------:R-:W-:Y:S02]  /*01a0*/  UMOV UR4, 0xfefa39ef ;  /* 0xfefa39ef00047882 */ /* 0x000fe40000000000 */
[C---:B------:R-:W-:Y:S01]  /*01b0*/  DFMA R12, R8.reuse, -UR4, RZ ;  /* 0x80000004080c7c2b */ /* 0x040fe200080000ff */
[----:B------:R-:W-:Y:S01]  /*01c0*/  UMOV UR4, 0x3b39803f ;  /* 0x3b39803f00047882 */ /* 0x000fe20000000000 */
[----:B------:R-:W-:Y:S01]  /*01d0*/  UMOV UR5, 0x3c7abc9e ;  /* 0x3c7abc9e00057882 */ /* 0x000fe20000000000 */
[----:B------:R-:W-:Y:S01]  /*01e0*/  UMOV UR10, 0x55555511 ;  /* 0x55555511000a7882 */ /* 0x000fe20000000000 */
[----:B------:R-:W-:Y:S01]  /*01f0*/  UMOV UR11, 0x3fc55555 ;  /* 0x3fc55555000b7882 */ /* 0x000fe20000000000 */
[----:B------:R-:W5:Y:S03]  /*0200*/  LDG.E.64 R10, desc[UR6][R6.64] ;  /* 0x00000006060a7981 */ /* 0x000f66000c1e1b00 */
[----:B------:R-:W-:Y:S01]  /*0210*/  DFMA R12, R8, -UR4, R12 ;  /* 0x80000004080c7c2b */ /* 0x000fe2000800000c */
[----:B------:R-:W5:Y:S01]  /*0220*/  LDG.E.64 R2, desc[UR6][R6.64+0x8] ;  /* 0x0000080606027981 */ /* 0x000f62000c1e1b00 */
[----:B------:R-:W-:-:S02]  /*0230*/  IMAD.MOV.U32 R8, RZ, RZ, -0x35dec16 ;  /* 0xfca213eaff087424 */ /* 0x000fc400078e00ff */
[----:B------:R-:W-:Y:S01]  /*0240*/  IMAD.MOV.U32 R9, RZ, RZ, 0x3e928af3 ;  /* 0x3e928af3ff097424 */ /* 0x000fe200078e00ff */
[----:B------:R-:W-:Y:S01]  /*0250*/  UMOV UR4, 0x69ce2bdf ;  /* 0x69ce2bdf00047882 */ /* 0x000fe20000000000 */
[----:B------:R-:W-:Y:S01]  /*0260*/  UMOV UR5, 0x3e5ade15 ;  /* 0x3e5ade1500057882 */ /* 0x000fe20000000000 */
[----:B------:R0:W5:Y:S01]  /*0270*/  LDG.E.64 R4, desc[UR6][R6.64+0x10] ;  /* 0x0000100606047981 */ /* 0x000162000c1e1b00 */
[----:B------:R-:W-:Y:S02]  /*0280*/  CS2R R14, SRZ ;  /* 0x00000000000e7805 */ /* 0x000fe4000001ff00 */
[----:B------:R-:W-:Y:S01]  /*0290*/  DFMA R8, R12, UR4, R8 ;  /* 0x000000040c087c2b */ /* 0x000fe20008000008 */
[----:B------:R-:W-:Y:S01]  /*02a0*/  UMOV UR4, 0x62401315 ;  /* 0x6240131500047882 */ /* 0x000fe20000000000 */
[----:B------:R-:W-:-:S06]  /*02b0*/  UMOV UR5, 0x3ec71dee ;  /* 0x3ec71dee00057882 */ /* 0x000fcc0000000000 */
[----:B------:R-:W-:Y:S01]  /*02c0*/  DFMA R8, R12, R8, UR4 ;  /* 0x000000040c087e2b */ /* 0x000fe20008000008 */
        /* <DEDUP_REMOVED lines=14> */
[C---:B------:R-:W-:Y:S01]  /*03b0*/  DFMA R8, R12.reuse, R8, UR4 ;  /* 0x000000040c087e2b */ /* 0x040fe20008000008 */
[----:B------:R-:W1:Y:S07]  /*03c0*/  LDCU.64 UR4, c[0x0][0x380] ;  /* 0x00007000ff0477ac */ /* 0x000e6e0008000a00 */
[----:B------:R-:W-:Y:S01]  /*03d0*/  DFMA R8, R12, R8, UR10 ;  /* 0x0000000a0c087e2b */ /* 0x000fe20008000008 */
[----:B------:R-:W-:Y:S01]  /*03e0*/  UMOV UR10, 0xb ;  /* 0x0000000b000a7882 */ /* 0x000fe20000000000 */
[----:B------:R-:W-:-:S06]  /*03f0*/  UMOV UR11, 0x3fe00000 ;  /* 0x3fe00000000b7882 */ /* 0x000fcc0000000000 */
[----:B------:R-:W-:Y:S01]  /*0400*/  DFMA R8, R12, R8, UR10 ;  /* 0x0000000a0c087e2b */ /* 0x000fe20008000008 */
[----:B------:R-:W2:Y:S01]  /*0410*/  LDCU.64 UR10, c[0x4][0xe8] ;  /* 0x01001d00ff0a77ac */ /* 0x000ea20008000a00 */
[----:B-1----:R-:W-:-:S06]  /*0420*/  UIADD3 UR4, UP0, UPT, UR4, 0x10, URZ ;  /* 0x0000001004047890 */ /* 0x002fcc000ff1e0ff */
[----:B0-----:R-:W-:Y:S01]  /*0430*/  DFMA R6, R12, R8, 1 ;  /* 0x3ff000000c06742b */ /* 0x001fe20000000008 */
[----:B------:R-:W-:Y:S01]  /*0440*/  UIADD3.X UR5, UPT, UPT, URZ, UR5, URZ, UP0, !UPT ;  /* 0x00000005ff057290 */ /* 0x000fe200087fe4ff */
[----:B------:R-:W-:-:S05]  /*0450*/  IMAD.U32 R8, RZ, RZ, UR4 ;  /* 0x00000004ff087e24 */ /* 0x000fca000f8e00ff */
[----:B------:R-:W-:Y:S01]  /*0460*/  IMAD.U32 R9, RZ, RZ, UR5 ;  /* 0x00000005ff097e24 */ /* 0x000fe2000f8e00ff */
[----:B------:R-:W-:Y:S01]  /*0470*/  DFMA R6, R12, R6, 1 ;  /* 0x3ff000000c06742b */ /* 0x000fe20000000006 */
[----:B------:R-:W-:-:S10]  /*0480*/  CS2R R12, SRZ ;  /* 0x00000000000c7805 */ /* 0x000fd4000001ff00 */
.L_x_9:
[----:B------:R-:W3:Y:S04]  /*0490*/  LDG.E.64 R18, desc[UR6][R8.64+-0x8] ;  /* 0xfffff80608127981 */ /* 0x000ee8000c1e1b00 */
[----:B------:R-:W4:Y:S04]  /*04a0*/  LDG.E.64 R16, desc[UR6][R8.64+-0x10] ;  /* 0xfffff00608107981 */ /* 0x000f28000c1e1b00 */
[----:B------:R-:W2:Y:S01]  /*04b0*/  LDG.E.64 R28, desc[UR6][R8.64] ;  /* 0x00000006081c7981 */ /* 0x000ea2000c1e1b00 */
[----:B------:R-:W-:Y:S01]  /*04c0*/  UIADD3 UR8, UP1, UPT, UR8, -0x1, URZ ;  /* 0xffffffff08087890 */ /* 0x000fe2000ff3e0ff */
[----:B------:R-:W-:Y:S01]  /*04d0*/  BSSY.RECONVERGENT B0, `(.L_x_1) ;  /* 0x0000080000007945 */ /* 0x000fe20003800200 */
[----:B------:R-:W-:-:S02]  /*04e0*/  IMAD.MOV.U32 R30, RZ, RZ, R6 ;  /* 0x000000ffff1e7224 */ /* 0x000fc400078e0006 */
[----:B------:R-:W-:Y:S01]  /*04f0*/  UISETP.NE.U32.AND UP0, UPT, UR8, URZ, UPT ;  /* 0x000000ff0800728c */ /* 0x000fe2000bf05070 */
[----:B------:R-:W-:Y:S01]  /*0500*/  IMAD.MOV.U32 R31, RZ, RZ, R7 ;  /* 0x000000ffff1f7224 */ /* 0x000fe200078e0007 */
[----:B------:R-:W-:-:S04]  /*0510*/  UIADD3.X UR9, UPT, UPT, UR9, -0x1, URZ, UP1, !UPT ;  /* 0xffffffff09097890 */ /* 0x000fc80008ffe4ff */
[----:B------:R-:W-:Y:S01]  /*0520*/  UISETP.NE.AND.EX UP0, UPT, UR9, URZ, UPT, UP0 ;  /* 0x000000ff0900728c */ /* 0x000fe2000bf05300 */
[----:B---3-5:R-:W-:-:S08]  /*0530*/  DMUL R18, R2, R18 ;  /* 0x0000001202127228 */ /* 0x028fd00000000000 */
[----:B----4-:R-:W-:-:S08]  /*0540*/  DFMA R16, R10, R16, R18 ;  /* 0x000000100a10722b */ /* 0x010fd00000000012 */
[----:B--2---:R-:W-:-:S10]  /*0550*/  DFMA R28, R4, R28, R16 ;  /* 0x0000001c041c722b */ /* 0x004fd40000000010 */
[----:B------:R-:W-:-:S13]  /*0560*/  LOP3.LUT P0, RZ, R28, 0x7fffffff, R29, 0xf8, !PT ;  /* 0x7fffffff1cff7812 */ /* 0x000fda000780f81d */
[----:B------:R-:W-:Y:S05]  /*0570*/  @!P0 BRA `(.L_x_2) ;  /* 0x0000000400d48947 */ /* 0x000fea0003800000 */
[----:B------:R-:W-:Y:S01]  /*0580*/  DSETP.NEU.AND P0, PT, |R28|, +INF , PT ;  /* 0x7ff000001c00742a */ /* 0x000fe20003f0d200 */
[----:B------:R-:W-:-:S13]  /*0590*/  BSSY.RECONVERGENT B1, `(.L_x_3) ;  /* 0x000001e000017945 */ /* 0x000fda0003800200 */
[----:B------:R-:W-:Y:S01]  /*05a0*/  @!P0 DMUL R30, RZ, R28 ;  /* 0x0000001cff1e8228 */ /* 0x000fe20000000000 */
[----:B------:R-:W-:Y:S01]  /*05b0*/  @!P0 IMAD.MOV.U32 R0, RZ, RZ, 0x1 ;  /* 0x00000001ff008424 */ /* 0x000fe200078e00ff */
[----:B------:R-:W-:Y:S09]  /*05c0*/  @!P0 BRA `(.L_x_4) ;  /* 0x0000000000688947 */ /* 0x000ff20003800000 */
[----:B------:R-:W-:Y:S01]  /*05d0*/  UMOV UR4, 0x6dc9c883 ;  /* 0x6dc9c88300047882 */ /* 0x000fe20000000000 */
[----:B------:R-:W-:Y:S01]  /*05e0*/  UMOV UR5, 0x3fe45f30 ;  /* 0x3fe45f3000057882 */ /* 0x000fe20000000000 */
[C---:B------:R-:W-:Y:S01]  /*05f0*/  DSETP.GE.AND P0, PT, |R28|.reuse, 2.14748364800000000000e+09, PT ;  /* 0x41e000001c00742a */ /* 0x040fe20003f06200 */
[----:B------:R-:W-:Y:S01]  /*0600*/  BSSY.RECONVERGENT B2, `(.L_x_5) ;  /* 0x0000015000027945 */ /* 0x000fe20003800200 */
[----:B------:R-:W-:Y:S01]  /*0610*/  DMUL R16, R28, UR4 ;  /* 0x000000041c107c28 */ /* 0x000fe20008000000 */
[----:B------:R-:W-:Y:S01]  /*0620*/  UMOV UR4, 0x54442d18 ;  /* 0x54442d1800047882 */ /* 0x000fe20000000000 */
[----:B------:R-:W-:-:S04]  /*0630*/  UMOV UR5, 0x3ff921fb ;  /* 0x3ff921fb00057882 */ /* 0x000fc80000000000 */
[----:B------:R-:W0:Y:S08]  /*0640*/  F2I.F64 R0, R16 ;  /* 0x0000001000007311 */ /* 0x000e300000301100 */
[----:B0-----:R-:W0:Y:S02]  /*0650*/  I2F.F64 R30, R0 ;  /* 0x00000000001e7312 */ /* 0x001e240000201c00 */
[----:B0-----:R-:W-:Y:S01]  /*0660*/  DFMA R18, R30, -UR4, R28 ;  /* 0x800000041e127c2b */ /* 0x001fe2000800001c */
[----:B------:R-:W-:Y:S01]  /*0670*/  UMOV UR4, 0x33145c00 ;  /* 0x33145c0000047882 */ /* 0x000fe20000000000 */
[----:B------:R-:W-:-:S06]  /*0680*/  UMOV UR5, 0x3c91a626 ;  /* 0x3c91a62600057882 */ /* 0x000fcc0000000000 */
[----:B------:R-:W-:Y:S01]  /*0690*/  DFMA R18, R30, -UR4, R18 ;  /* 0x800000041e127c2b */ /* 0x000fe20008000012 */
[----:B------:R-:W-:Y:S01]  /*06a0*/  UMOV UR4, 0x252049c0 ;  /* 0x252049c000047882 */ /* 0x000fe20000000000 */
[----:B------:R-:W-:-:S06]  /*06b0*/  UMOV UR5, 0x397b839a ;  /* 0x397b839a00057882 */ /* 0x000fcc0000000000 */
[----:B------:R-:W-:Y:S01]  /*06c0*/  DFMA R30, R30, -UR4, R18 ;  /* 0x800000041e1e7c2b */ /* 0x000fe20008000012 */
[----:B------:R-:W-:Y:S10]  /*06d0*/  @!P0 BRA `(.L_x_6) ;  /* 0x00000000001c8947 */ /* 0x000ff40003800000 */
[----:B------:R-:W-:Y:S01]  /*06e0*/  IMAD.MOV.U32 R0, RZ, RZ, R28 ;  /* 0x000000ffff007224 */ /* 0x000fe200078e001c */
[----:B------:R-:W-:Y:S01]  /*06f0*/  MOV R32, 0x720 ;  /* 0x0000072000207802 */ /* 0x000fe20000000f00 */
[----:B------:R-:W-:-:S07]  /*0700*/  IMAD.MOV.U32 R26, RZ, RZ, R29 ;  /* 0x000000ffff1a7224 */ /* 0x000fce00078e001d */
[----:B------:R-:W-:Y:S05]  /*0710*/  CALL.REL.NOINC `($_Z12rho_q_kernelPKdS0_PN6thrust24THRUST_300001_SM_1000_NS7complexIdEEmm$__internal_trig_reduction_slowpathd) ;  /* 0x0000000400a47944 */ /* 0x000fea0003c00000 */
[----:B------:R-:W-:Y:S02]  /*0720*/  IMAD.MOV.U32 R0, RZ, RZ, R18 ;  /* 0x000000ffff007224 */ /* 0x000fe400078e0012 */
[----:B------:R-:W-:Y:S02]  /*0730*/  IMAD.MOV.U32 R30, RZ, RZ, R16 ;  /* 0x000000ffff1e7224 */ /* 0x000fe400078e0010 */
[----:B------:R-:W-:-:S07]  /*0740*/  IMAD.MOV.U32 R31, RZ, RZ, R17 ;  /* 0x000000ffff1f7224 */ /* 0x000fce00078e0011 */
.L_x_6:
[----:B------:R-:W-:Y:S05]  /*0750*/  BSYNC.RECONVERGENT B2 ;  /* 0x0000000000027941 */ /* 0x000fea0003800200 */
.L_x_5:
[----:B------:R-:W-:-:S07]  /*0760*/  VIADD R0, R0, 0x1 ;  /* 0x0000000100007836 */ /* 0x000fce0000000000 */
.L_x_4:
[----:B------:R-:W-:Y:S05]  /*0770*/  BSYNC.RECONVERGENT B1 ;  /* 0x0000000000017941 */ /* 0x000fea0003800200 */
.L_x_3:
[----:B------:R-:W-:-:S05]  /*0780*/  IMAD.SHL.U32 R16, R0, 0x40, RZ ;  /* 0x0000004000107824 */ /* 0x000fca00078e00ff */
[----:B------:R-:W-:-:S04]  /*0790*/  LOP3.LUT R16, R16, 0x40, RZ, 0xc0, !PT ;  /* 0x0000004010107812 */ /* 0x000fc800078ec0ff */
[----:B------:R-:W-:-:S05]  /*07a0*/  IADD3 R36, P0, PT, R16, UR10, RZ ;  /* 0x0000000a10247c10 */ /* 0x000fca000ff1e0ff */
[----:B------:R-:W-:-:S05]  /*07b0*/  IMAD.X R37, RZ, RZ, UR11, P0 ;  /* 0x0000000bff257e24 */ /* 0x000fca00080e06ff */
[----:B------:R-:W2:Y:S04]  /*07c0*/  LDG.E.128.CONSTANT R16, desc[UR6][R36.64] ;  /* 0x0000000624107981 */ /* 0x000ea8000c1e9d00 */
[----:B------:R-:W3:Y:S04]  /*07d0*/  LDG.E.128.CONSTANT R20, desc[UR6][R36.64+0x10] ;  /* 0x0000100624147981 */ /* 0x000ee8000c1e9d00 */
[----:B------:R-:W4:Y:S01]  /*07e0*/  LDG.E.128.CONSTANT R24, desc[UR6][R36.64+0x20] ;  /* 0x0000200624187981 */ /* 0x000f22000c1e9d00 */
[----:B------:R-:W-:Y:S01]  /*07f0*/  LOP3.LUT R32, R0, 0x1, RZ, 0xc0, !PT ;  /* 0x0000000100207812 */ /* 0x000fe200078ec0ff */
[----:B------:R-:W-:Y:S01]  /*0800*/  IMAD.MOV.U32 R34, RZ, RZ, 0x20fd8164 ;  /* 0x20fd8164ff227424 */ /* 0x000fe200078e00ff */
[----:B------:R-:W-:Y:S01]  /*0810*/  DSETP.NEU.AND P1, PT, |R28|, +INF , PT ;  /* 0x7ff000001c00742a */ /* 0x000fe20003f2d200 */
[----:B------:R-:W-:Y:S01]  /*0820*/  BSSY.RECONVERGENT B1, `(.L_x_7) ;  /* 0x000002e000017945 */ /* 0x000fe20003800200 */
[----:B------:R-:W-:Y:S01]  /*0830*/  ISETP.NE.U32.AND P0, PT, R32, 0x1, PT ;  /* 0x000000012000780c */ /* 0x000fe20003f05070 */
[----:B------:R-:W-:-:S03]  /*0840*/  IMAD.MOV.U32 R32, RZ, RZ, 0x3da8ff83 ;  /* 0x3da8ff83ff207424 */ /* 0x000fc600078e00ff */
[----:B------:R-:W-:Y:S02]  /*0850*/  FSEL R34, R34, -8.06006814911005101289e+34, !P0 ;  /* 0xf9785eba22227808 */ /* 0x000fe40004000000 */
[----:B------:R-:W-:Y:S01]  /*0860*/  FSEL R35, -R32, 0.11223486810922622681, !P0 ;  /* 0x3de5db6520237808 */ /* 0x000fe20004000100 */
[----:B------:R-:W-:-:S08]  /*0870*/  DMUL R32, R30, R30 ;  /* 0x0000001e1e207228 */ /* 0x000fd00000000000 */
[----:B--2---:R-:W-:-:S08]  /*0880*/  DFMA R16, R32, R34, R16 ;  /* 0x000000222010722b */ /* 0x004fd00000000010 */
[----:B------:R-:W-:-:S08]  /*0890*/  DFMA R16, R32, R16, R18 ;  /* 0x000000102010722b */ /* 0x000fd00000000012 */
[----:B---3--:R-:W-:-:S08]  /*08a0*/  DFMA R16, R32, R16, R20 ;  /* 0x000000102010722b */ /* 0x008fd00000000014 */
[----:B------:R-:W-:-:S08]  /*08b0*/  DFMA R16, R32, R16, R22 ;  /* 0x000000102010722b */ /* 0x000fd00000000016 */
[----:B----4-:R-:W-:-:S08]  /*08c0*/  DFMA R16, R32, R16, R24 ;  /* 0x000000102010722b */ /* 0x010fd00000000018 */
[----:B------:R-:W-:-:S08]  /*08d0*/  DFMA R16, R32, R16, R26 ;  /* 0x000000102010722b */ /* 0x000fd0000000001a */
[----:B------:R-:W-:Y:S02]  /*08e0*/  DFMA R30, R16, R30, R30 ;  /* 0x0000001e101e722b */ /* 0x000fe4000000001e */
[----:B------:R-:W-:Y:S02]  /*08f0*/  DFMA R16, R32, R16, 1 ;  /* 0x3ff000002010742b */ /* 0x000fe40000000010 */
[----:B------:R-:W-:-:S08]  /*0900*/  @!P1 DMUL R32, RZ, R28 ;  /* 0x0000001cff209228 */ /* 0x000fd00000000000 */
[----:B------:R-:W-:Y:S02]  /*0910*/  FSEL R18, R16, R30, !P0 ;  /* 0x0000001e10127208 */ /* 0x000fe40004000000 */
[----:B------:R-:W-:Y:S02]  /*0920*/  FSEL R19, R17, R31, !P0 ;  /* 0x0000001f11137208 */ /* 0x000fe40004000000 */
[----:B------:R-:W-:Y:S01]  /*0930*/  LOP3.LUT P0, RZ, R0, 0x2, RZ, 0xc0, !PT ;  /* 0x0000000200ff7812 */ /* 0x000fe2000780c0ff */
[----:B------:R-:W-:-:S03]  /*0940*/  @!P1 IMAD.MOV.U32 R0, RZ, RZ, RZ ;  /* 0x000000ffff009224 */ /* 0x000fc600078e00ff */
[----:B------:R-:W-:-:S10]  /*0950*/  DADD R16, RZ, -R18 ;  /* 0x00000000ff107229 */ /* 0x000fd40000000812 */
[----:B------:R-:W-:Y:S02]  /*0960*/  FSEL R30, R18, R16, !P0 ;  /* 0x00000010121e7208 */ /* 0x000fe40004000000 */
[----:B------:R-:W-:Y:S01]  /*0970*/  FSEL R31, R19, R17, !P0 ;  /* 0x00000011131f7208 */ /* 0x000fe20004000000 */
[----:B------:R-:W-:Y:S06]  /*0980*/  @!P1 BRA `(.L_x_8) ;  /* 0x00000000005c9947 */ /* 0x000fec0003800000 */
[----:B------:R-:W-:Y:S01]  /*0990*/  UMOV UR4, 0x6dc9c883 ;  /* 0x6dc9c88300047882 */ /* 0x000fe20000000000 */
[----:B------:R-:W-:Y:S01]  /*09a0*/  UMOV UR5, 0x3fe45f30 ;  /* 0x3fe45f3000057882 */ /* 0x000fe20000000000 */
[C---:B------:R-:W-:Y:S02]  /*09b0*/  DSETP.GE.AND P0, PT, |R28|.reuse, 2.14748364800000000000e+09, PT ;  /* 0x41e000001c00742a */ /* 0x040fe40003f06200 */
        /* <DEDUP_REMOVED lines=20> */
.L_x_8:
[----:B------:R-:W-:Y:S05]  /*0b00*/  BSYNC.RECONVERGENT B1 ;  /* 0x0000000000017941 */ /* 0x000fea0003800200 */
.L_x_7:
        /* <DEDUP_REMOVED lines=8> */
[----:B------:R-:W-:-:S03]  /*0b90*/  IMAD.MOV.U32 R34, RZ, RZ, 0x20fd8164 ;  /* 0x20fd8164ff227424 */ /* 0x000fc600078e00ff */
        /* <DEDUP_REMOVED lines=12> */
[----:B------:R-:W-:-:S10]  /*0c60*/  DFMA R16, R28, R16, 1 ;  /* 0x3ff000001c10742b */ /* 0x000fd40000000010 */
[----:B------:R-:W-:Y:S02]  /*0c70*/  FSEL R18, R16, R32, !P0 ;  /* 0x0000002010127208 */ /* 0x000fe40004000000 */
[----:B------:R-:W-:Y:S02]  /*0c80*/  FSEL R19, R17, R33, !P0 ;  /* 0x0000002111137208 */ /* 0x000fe40004000000 */
[----:B------:R-:W-:-:S04]  /*0c90*/  LOP3.LUT P0, RZ, R0, 0x2, RZ, 0xc0, !PT ;  /* 0x0000000200ff7812 */ /* 0x000fc8000780c0ff */
[----:B------:R-:W-:-:S10]  /*0ca0*/  DADD R16, RZ, -R18 ;  /* 0x00000000ff107229 */ /* 0x000fd40000000812 */
[----:B------:R-:W-:Y:S02]  /*0cb0*/  FSEL R28, R18, R16, !P0 ;  /* 0x00000010121c7208 */ /* 0x000fe40004000000 */
[----:B------:R-:W-:-:S07]  /*0cc0*/  FSEL R29, R19, R17, !P0 ;  /* 0x00000011131d7208 */ /* 0x000fce0004000000 */
.L_x_2:
[----:B------:R-:W-:Y:S05]  /*0cd0*/  BSYNC.RECONVERGENT B0 ;  /* 0x0000000000007941 */ /* 0x000fea0003800200 */
.L_x_1:
[----:B------:R-:W-:Y:S01]  /*0ce0*/  IADD3 R8, P0, PT, R8, 0x18, RZ ;  /* 0x0000001808087810 */ /* 0x000fe20007f1e0ff */
[----:B------:R-:W-:Y:S02]  /*0cf0*/  DADD R12, R30, R12 ;  /* 0x000000001e0c7229 */ /* 0x000fe4000000000c */
[----:B------:R-:W-:Y:S02]  /*0d00*/  DADD R14, R28, R14 ;  /* 0x000000001c0e7229 */ /* 0x000fe4000000000e */
[----:B------:R-:W-:Y:S01]  /*0d10*/  IMAD.X R9, RZ, RZ, R9, P0 ;  /* 0x000000ffff097224 */ /* 0x000fe200000e0609 */
[----:B------:R-:W-:Y:S08]  /*0d20*/  BRA.U UP0, `(.L_x_9) ;  /* 0xfffffff500d87547 */ /* 0x000ff0000b83ffff */
.L_x_0:
[----:B------:R-:W0:Y:S01]  /*0d30*/  S2R R0, SR_TID.X ;  /* 0x0000000000007919 */ /* 0x000e220000002100 */
[----:B------:R-:W0:Y:S08]  /*0d40*/  S2UR UR4, SR_CTAID.X ;  /* 0x00000000000479c3 */ /* 0x000e300000002500 */
[----:B------:R-:W0:Y:S08]  /*0d50*/  LDC R5, c[0x0][0x360] ;  /* 0x0000d800ff057b82 */ /* 0x000e300000000800 */
[----:B------:R-:W1:Y:S01]  /*0d60*/  LDC.64 R2, c[0x0][0x390] ;  /* 0x0000e400ff027b82 */ /* 0x000e620000000a00 */
[----:B0-----:R-:W-:-:S04]  /*0d70*/  IMAD R5, R5, UR4, R0 ;  /* 0x0000000405057c24 */ /* 0x001fc8000f8e0200 */
[----:B-1----:R-:W-:-:S05]  /*0d80*/  IMAD.WIDE.U32 R2, R5, 0x10, R2 ;  /* 0x0000001005027825 */ /* 0x002fca00078e0002 */
[----:B------:R-:W-:Y:S01]  /*0d90*/  STG.E.128 desc[UR6][R2.64], R12 ;  /* 0x0000000c02007986 */ /* 0x000fe2000c101d06 */
[----:B------:R-:W-:Y:S05]  /*0da0*/  EXIT ;  /* 0x000000000000794d */ /* 0x000fea0003800000 */
        .type           $_Z12rho_q_kernelPKdS0_PN6thrust24THRUST_300001_SM_1000_NS7complexIdEEmm$__internal_trig_reduction_slowpathd,@function
        .size           $_Z12rho_q_kernelPKdS0_PN6thrust24THRUST_300001_SM_1000_NS7complexIdEEmm$__internal_trig_reduction_slowpathd,(.L_x_18 - $_Z12rho_q_kernelPKdS0_PN6thrust24THRUST_300001_SM_1000_NS7complexIdEEmm$__internal_trig_reduction_slowpathd)
$_Z12rho_q_kernelPKdS0_PN6thrust24THRUST_300001_SM_1000_NS7complexIdEEmm$__internal_trig_reduction_slowpathd:
[----:B------:R-:W-:Y:S01]  /*0db0*/  SHF.R.U32.HI R24, RZ, 0x14, R26 ;  /* 0x00000014ff187819 */ /* 0x000fe2000001161a */
[----:B------:R-:W-:-:S03]  /*0dc0*/  IMAD.MOV.U32 R16, RZ, RZ, RZ ;  /* 0x000000ffff107224 */ /* 0x000fc600078e00ff */
[----:B------:R-:W-:-:S04]  /*0dd0*/  LOP3.LUT R17, R24, 0x7ff, RZ, 0xc0, !PT ;  /* 0x000007ff18117812 */ /* 0x000fc800078ec0ff */
[----:B------:R-:W-:-:S13]  /*0de0*/  ISETP.NE.AND P0, PT, R17, 0x7ff, PT ;  /* 0x000007ff1100780c */ /* 0x000fda0003f05270 */
[----:B------:R-:W-:Y:S05]  /*0df0*/  @!P0 BRA `(.L_x_10) ;  /* 0x0000000800508947 */ /* 0x000fea0003800000 */
[----:B------:R-:W-:Y:S01]  /*0e00*/  VIADD R16, R17, 0xfffffc00 ;  /* 0xfffffc0011107836 */ /* 0x000fe20000000000 */
[----:B------:R-:W-:Y:S01]  /*0e10*/  BSSY.RECONVERGENT B3, `(.L_x_11) ;  /* 0x000002e000037945 */ /* 0x000fe20003800200 */
[----:B------:R-:W-:-:S03]  /*0e20*/  CS2R R18, SRZ ;  /* 0x0000000000127805 */ /* 0x000fc6000001ff00 */
[----:B------:R-:W-:Y:S02]  /*0e30*/  SHF.R.U32.HI R21, RZ, 0x6, R16 ;  /* 0x00000006ff157819 */ /* 0x000fe40000011610 */
[----:B------:R-:W-:Y:S02]  /*0e40*/  ISETP.GE.U32.AND P0, PT, R16, 0x80, PT ;  /* 0x000000801000780c */ /* 0x000fe40003f06070 */
[C---:B------:R-:W-:Y:S02]  /*0e50*/  IADD3 R22, PT, PT, -R21.reuse, 0x13, RZ ;  /* 0x0000001315167810 */ /* 0x040fe40007ffe1ff */
[----:B------:R-:W-:Y:S02]  /*0e60*/  IADD3 R23, PT, PT, -R21, 0xf, RZ ;  /* 0x0000000f15177810 */ /* 0x000fe40007ffe1ff */
[----:B------:R-:W-:-:S04]  /*0e70*/  SEL R22, R22, 0x12, P0 ;  /* 0x0000001216167807 */ /* 0x000fc80000000000 */
[----:B------:R-:W-:-:S13]  /*0e80*/  ISETP.GE.AND P0, PT, R23, R22, PT ;  /* 0x000000161700720c */ /* 0x000fda0003f06270 */
[----:B------:R-:W-:Y:S05]  /*0e90*/  @P0 BRA `(.L_x_12) ;  /* 0x0000000000940947 */ /* 0x000fea0003800000 */
[----:B------:R-:W0:Y:S01]  /*0ea0*/  LDC.64 R16, c[0x0][0x358] ;  /* 0x0000d600ff107b82 */ /* 0x000e220000000a00 */
[C---:B------:R-:W-:Y:S01]  /*0eb0*/  SHF.L.U64.HI R33, R0.reuse, 0xb, R26 ;  /* 0x0000000b00217819 */ /* 0x040fe2000001021a */
[----:B------:R-:W-:Y:S01]  /*0ec0*/  BSSY.RECONVERGENT B4, `(.L_x_13) ;  /* 0x0000021000047945 */ /* 0x000fe20003800200 */
[----:B------:R-:W-:Y:S01]  /*0ed0*/  IMAD.SHL.U32 R25, R0, 0x800, RZ ;  /* 0x0000080000197824 */ /* 0x000fe200078e00ff */
[----:B------:R-:W-:Y:S01]  /*0ee0*/  IADD3 R0, PT, PT, RZ, -R21, -R22 ;  /* 0x80000015ff007210 */ /* 0x000fe20007ffe816 */
[----:B------:R-:W-:Y:S01]  /*0ef0*/  IMAD.MOV.U32 R27, RZ, RZ, RZ ;  /* 0x000000ffff1b7224 */ /* 0x000fe200078e00ff */
[----:B------:R-:W-:Y:S02]  /*0f00*/  CS2R R18, SRZ ;  /* 0x0000000000127805 */ /* 0x000fe4000001ff00 */
[----:B------:R-:W-:-:S07]  /*0f10*/  LOP3.LUT R33, R33, 0x80000000, RZ, 0xfc, !PT ;  /* 0x8000000021217812 */ /* 0x000fce00078efcff */
.L_x_14:
[----:B------:R-:W1:Y:S01]  /*0f20*/  LDC.64 R20, c[0x4][0xe0] ;  /* 0x01003800ff147b82 */ /* 0x000e620000000a00 */
[----:B0-----:R-:W-:Y:S02]  /*0f30*/  R2UR UR4, R16 ;  /* 0x00000000100472ca */ /* 0x001fe400000e0000 */
[----:B------:R-:W-:Y:S01]  /*0f40*/  R2UR UR5, R17 ;  /* 0x00000000110572ca */ /* 0x000fe200000e0000 */
[----:B-1----:R-:W-:-:S12]  /*0f50*/  IMAD.WIDE R20, R23, 0x8, R20 ;  /* 0x0000000817147825 */ /* 0x002fd800078e0214 */
[----:B------:R-:W2:Y:S01]  /*0f60*/  LDG.E.64.CONSTANT R20, desc[UR4][R20.64] ;  /* 0x0000000414147981 */ /* 0x000ea2000c1e9b00 */
[----:B------:R-:W-:Y:S02]  /*0f70*/  VIADD R0, R0, 0x1 ;  /* 0x0000000100007836 */ /* 0x000fe40000000000 */
[----:B------:R-:W-:Y:S02]  /*0f80*/  VIADD R23, R23, 0x1 ;  /* 0x0000000117177836 */ /* 0x000fe40000000000 */
[----:B--2---:R-:W-:-:S04]  /*0f90*/  IMAD.WIDE.U32 R18, P2, R20, R25, R18 ;  /* 0x0000001914127225 */ /* 0x004fc80007840012 */
[----:B------:R-:W-:Y:S02]  /*0fa0*/  IMAD R35, R20, R33, RZ ;  /* 0x0000002114237224 */ /* 0x000fe400078e02ff */
[CC--:B------:R-:W-:Y:S02]  /*0fb0*/  IMAD R34, R21.reuse, R25.reuse, RZ ;  /* 0x0000001915227224 */ /* 0x0c0fe400078e02ff */
[----:B------:R-:W-:Y:S01]  /*0fc0*/  IMAD.HI.U32 R37, R21, R25, RZ ;  /* 0x0000001915257227 */ /* 0x000fe200078e00ff */
[----:B------:R-:W-:-:S03]  /*0fd0*/  IADD3 R19, P0, PT, R35, R19, RZ ;  /* 0x0000001323137210 */ /* 0x000fc60007f1e0ff */
[----:B------:R-:W-:Y:S01]  /*0fe0*/  IMAD R35, R27, 0x8, R1 ;  /* 0x000000081b237824 */ /* 0x000fe200078e0201 */
[----:B------:R-:W-:Y:S01]  /*0ff0*/  IADD3 R19, P1, PT, R34, R19, RZ ;  /* 0x0000001322137210 */ /* 0x000fe20007f3e0ff */
[----:B------:R-:W-:-:S04]  /*1000*/  IMAD.HI.U32 R34, R20, R33, RZ ;  /* 0x0000002114227227 */ /* 0x000fc800078e00ff */
[----:B------:R-:W-:Y:S01]  /*1010*/  IMAD.X R34, RZ, RZ, R34, P2 ;  /* 0x000000ffff227224 */ /* 0x000fe200010e0622 */
[----:B------:R0:W-:Y:S01]  /*1020*/  STL.64 [R35], R18 ;  /* 0x0000001223007387 */ /* 0x0001e20000100a00 */
[----:B------:R-:W-:-:S03]  /*1030*/  IMAD.HI.U32 R20, R21, R33, RZ ;  /* 0x0000002115147227 */ /* 0x000fc600078e00ff */
[----:B------:R-:W-:Y:S01]  /*1040*/  IADD3.X R34, P0, PT, R37, R34, RZ, P0, !PT ;  /* 0x0000002225227210 */ /* 0x000fe2000071e4ff */
[----:B------:R-:W-:Y:S02]  /*1050*/  IMAD R21, R21, R33, RZ ;  /* 0x0000002115157224 */ /* 0x000fe400078e02ff */
[----:B------:R-:W-:Y:S02]  /*1060*/  VIADD R27, R27, 0x1 ;  /* 0x000000011b1b7836 */ /* 0x000fe40000000000 */
[----:B------:R-:W-:Y:S01]  /*1070*/  IMAD.X R20, RZ, RZ, R20, P0 ;  /* 0x000000ffff147224 */ /* 0x000fe200000e0614 */
[----:B------:R-:W-:Y:S02]  /*1080*/  ISETP.NE.AND P0, PT, R0, -0xf, PT ;  /* 0xfffffff10000780c */ /* 0x000fe40003f05270 */
[----:B------:R-:W-:-:S05]  /*1090*/  IADD3.X R34, P1, PT, R21, R34, RZ, P1, !PT ;  /* 0x0000002215227210 */ /* 0x000fca0000f3e4ff */
[----:B0-----:R-:W-:Y:S02]  /*10a0*/  IMAD.X R19, RZ, RZ, R20, P1 ;  /* 0x000000ffff137224 */ /* 0x001fe400008e0614 */
[----:B------:R-:W-:-:S04]  /*10b0*/  IMAD.MOV.U32 R18, RZ, RZ, R34 ;  /* 0x000000ffff127224 */ /* 0x000fc800078e0022 */
[----:B------:R-:W-:Y:S05]  /*10c0*/  @P0 BRA `(.L_x_14) ;  /* 0xfffffffc00940947 */ /* 0x000fea000383ffff */
[----:B------:R-:W-:Y:S05]  /*10d0*/  BSYNC.RECONVERGENT B4 ;  /* 0x0000000000047941 */ /* 0x000fea0003800200 */
.L_x_13:
[----:B------:R-:W-:-:S07]  /*10e0*/  IMAD.MOV.U32 R23, RZ, RZ, R22 ;  /* 0x000000ffff177224 */ /* 0x000fce00078e0016 */
.L_x_12:
[----:B------:R-:W-:Y:S05]  /*10f0*/  BSYNC.RECONVERGENT B3 ;  /* 0x0000000000037941 */ /* 0x000fea0003800200 */
.L_x_11:
[C---:B------:R-:W-:Y:S02]  /*1100*/  LOP3.LUT R0, R24.reuse, 0x7ff, RZ, 0xc0, !PT ;  /* 0x000007ff18007812 */ /* 0x040fe400078ec0ff */
[----:B------:R-:W-:-:S03]  /*1110*/  LOP3.LUT P0, R37, R24, 0x3f, RZ, 0xc0, !PT ;  /* 0x0000003f18257812 */ /* 0x000fc6000780c0ff */
[----:B------:R-:W-:-:S05]  /*1120*/  VIADD R0, R0, 0xfffffc00 ;  /* 0xfffffc0000007836 */ /* 0x000fca0000000000 */
[----:B------:R-:W-:-:S05]  /*1130*/  SHF.R.U32.HI R0, RZ, 0x6, R0 ;  /* 0x00000006ff007819 */ /* 0x000fca0000011600 */
[----:B------:R-:W-:-:S04]  /*1140*/  IMAD.IADD R0, R0, 0x1, R23 ;  /* 0x0000000100007824 */ /* 0x000fc800078e0217 */
[----:B------:R-:W-:-:S05]  /*1150*/  IMAD.U32 R34, R0, 0x8, R1 ;  /* 0x0000000800227824 */ /* 0x000fca00078e0001 */
[----:B------:R0:W-:Y:S04]  /*1160*/  STL.64 [R34+-0x78], R18 ;  /* 0xffff881222007387 */ /* 0x0001e80000100a00 */
[----:B------:R-:W2:Y:S04]  /*1170*/  @P0 LDL.64 R24, [R1+0x8] ;  /* 0x0000080001180983 */ /* 0x000ea80000100a00 */
[----:B------:R-:W3:Y:S04]  /*1180*/  LDL.64 R20, [R1+0x10] ;  /* 0x0000100001147983 */ /* 0x000ee80000100a00 */
[----:B------:R-:W4:Y:S01]  /*1190*/  LDL.64 R16, [R1+0x18] ;  /* 0x0000180001107983 */ /* 0x000f220000100a00 */
[----:B------:R-:W-:Y:S01]  /*11a0*/  @P0 LOP3.LUT R0, R37, 0x3f, RZ, 0x3c, !PT ;  /* 0x0000003f25000812 */ /* 0x000fe200078e3cff */
[----:B------:R-:W-:Y:S01]  /*11b0*/  BSSY.RECONVERGENT B3, `(.L_x_15) ;  /* 0x0000034000037945 */ /* 0x000fe20003800200 */
[----:B--2---:R-:W-:-:S02]  /*11c0*/  @P0 SHF.R.U64 R23, R24, 0x1, R25 ;  /* 0x0000000118170819 */ /* 0x004fc40000001219 */
[----:B------:R-:W-:Y:S02]  /*11d0*/  @P0 SHF.R.U32.HI R25, RZ, 0x1, R25 ;  /* 0x00000001ff190819 */ /* 0x000fe40000011619 */
[CC--:B---3--:R-:W-:Y:S02]  /*11e0*/  @P0 SHF.L.U32 R27, R20.reuse, R37.reuse, RZ ;  /* 0x00000025141b0219 */ /* 0x0c8fe400000006ff */
[----:B0-----:R-:W-:Y:S02]  /*11f0*/  @P0 SHF.R.U64 R18, R23, R0, R25 ;  /* 0x0000000017120219 */ /* 0x001fe40000001219 */
[--C-:B------:R-:W-:Y:S02]  /*1200*/  @P0 SHF.R.U32.HI R35, RZ, 0x1, R21.reuse ;  /* 0x00000001ff230819 */ /* 0x100fe40000011615 */
[C-C-:B------:R-:W-:Y:S02]  /*1210*/  @P0 SHF.R.U64 R33, R20.reuse, 0x1, R21.reuse ;  /* 0x0000000114210819 */ /* 0x140fe40000001215 */
[----:B------:R-:W-:-:S02]  /*1220*/  @P0 SHF.L.U64.HI R22, R20, R37, R21 ;  /* 0x0000002514160219 */ /* 0x000fc40000010215 */
[----:B------:R-:W-:Y:S02]  /*1230*/  @P0 SHF.R.U32.HI R19, RZ, R0, R25 ;  /* 0x00000000ff130219 */ /* 0x000fe40000011619 */
[----:B------:R-:W-:Y:S02]  /*1240*/  @P0 LOP3.LUT R20, R27, R18, RZ, 0xfc, !PT ;  /* 0x000000121b140212 */ /* 0x000fe400078efcff */
[----:B----4-:R-:W-:Y:S02]  /*1250*/  @P0 SHF.L.U32 R23, R16, R37, RZ ;  /* 0x0000002510170219 */ /* 0x010fe400000006ff */
[----:B------:R-:W-:Y:S01]  /*1260*/  @P0 SHF.R.U64 R24, R33, R0, R35 ;  /* 0x0000000021180219 */ /* 0x000fe20000001223 */
[----:B------:R-:W-:Y:S01]  /*1270*/  IMAD.SHL.U32 R18, R20, 0x4, RZ ;  /* 0x0000000414127824 */ /* 0x000fe200078e00ff */
[----:B------:R-:W-:Y:S02]  /*1280*/  @P0 LOP3.LUT R21, R22, R19, RZ, 0xfc, !PT ;  /* 0x0000001316150212 */ /* 0x000fe400078efcff */
[----:B------:R-:W-:-:S02]  /*1290*/  @P0 SHF.L.U64.HI R37, R16, R37, R17 ;  /* 0x0000002510250219 */ /* 0x000fc40000010211 */
[----:B------:R-:W-:Y:S02]  /*12a0*/  @P0 SHF.R.U32.HI R0, RZ, R0, R35 ;  /* 0x00000000ff000219 */ /* 0x000fe40000011623 */
[----:B------:R-:W-:Y:S02]  /*12b0*/  @P0 LOP3.LUT R16, R23, R24, RZ, 0xfc, !PT ;  /* 0x0000001817100212 */ /* 0x000fe400078efcff */
[----:B------:R-:W-:Y:S02]  /*12c0*/  SHF.L.U64.HI R20, R20, 0x2, R21 ;  /* 0x0000000214147819 */ /* 0x000fe40000010215 */
[----:B------:R-:W-:Y:S02]  /*12d0*/  @P0 LOP3.LUT R17, R37, R0, RZ, 0xfc, !PT ;  /* 0x0000000025110212 */ /* 0x000fe400078efcff */
[----:B------:R-:W-:Y:S02]  /*12e0*/  SHF.L.W.U32.HI R21, R21, 0x2, R16 ;  /* 0x0000000215157819 */ /* 0x000fe40000010e10 */
[----:B------:R-:W-:-:S02]  /*12f0*/  IADD3 RZ, P0, PT, RZ, -R18, RZ ;  /* 0x80000012ffff7210 */ /* 0x000fc40007f1e0ff */
[----:B------:R-:W-:Y:S02]  /*1300*/  LOP3.LUT R0, RZ, R20, RZ, 0x33, !PT ;  /* 0x00000014ff007212 */ /* 0x000fe400078e33ff */
[----:B------:R-:W-:Y:S02]  /*1310*/  SHF.L.W.U32.HI R16, R16, 0x2, R17 ;  /* 0x0000000210107819 */ /* 0x000fe40000010e11 */
[----:B------:R-:W-:Y:S02]  /*1320*/  LOP3.LUT R19, RZ, R21, RZ, 0x33, !PT ;  /* 0x00000015ff137212 */ /* 0x000fe400078e33ff */
[----:B------:R-:W-:Y:S02]  /*1330*/  IADD3.X R23, P0, PT, RZ, R0, RZ, P0, !PT ;  /* 0x00000000ff177210 */ /* 0x000fe4000071e4ff */
[----:B------:R-:W-:Y:S02]  /*1340*/  LOP3.LUT R0, RZ, R16, RZ, 0x33, !PT ;  /* 0x00000010ff007212 */ /* 0x000fe400078e33ff */
[----:B------:R-:W-:-:S02]  /*1350*/  IADD3.X R22, P1, PT, RZ, R19, RZ, P0, !PT ;  /* 0x00000013ff167210 */ /* 0x000fc4000073e4ff */
[----:B------:R-:W-:-:S03]  /*1360*/  ISETP.GT.U32.AND P2, PT, R21, -0x1, PT ;  /* 0xffffffff1500780c */ /* 0x000fc60003f44070 */
[----:B------:R-:W-:Y:S01]  /*1370*/  IMAD.X R19, RZ, RZ, R0, P1 ;  /* 0x000000ffff137224 */ /* 0x000fe200008e0600 */
[----:B------:R-:W-:-:S04]  /*1380*/  ISETP.GT.AND.EX P0, PT, R16, -0x1, PT, P2 ;  /* 0xffffffff1000780c */ /* 0x000fc80003f04320 */
[----:B------:R-:W-:Y:S02]  /*1390*/  SEL R0, R16, R19, P0 ;  /* 0x0000001310007207 */ /* 0x000fe40000000000 */
[----:B------:R-:W-:Y:S02]  /*13a0*/  SEL R21, R21, R22, P0 ;  /* 0x0000001615157207 */ /* 0x000fe40000000000 */
[----:B------:R-:W-:Y:S02]  /*13b0*/  ISETP.NE.U32.AND P1, PT, R0, RZ, PT ;  /* 0x000000ff0000720c */ /* 0x000fe40003f25070 */
[----:B------:R-:W-:Y:S02]  /*13c0*/  SEL R25, R20, R23, P0 ;  /* 0x0000001714197207 */ /* 0x000fe40000000000 */
[----:B------:R-:W-:Y:S01]  /*13d0*/  SEL R22, R21, R0, !P1 ;  /* 0x0000000015167207 */ /* 0x000fe20004800000 */
[----:B------:R-:W-:-:S05]  /*13e0*/  @!P0 IMAD.MOV R18, RZ, RZ, -R18 ;  /* 0x000000ffff128224 */ /* 0x000fca00078e0a12 */
[----:B------:R-:W0:Y:S02]  /*13f0*/  FLO.U32 R22, R22 ;  /* 0x0000001600167300 */ /* 0x000e2400000e0000 */
[C---:B0-----:R-:W-:Y:S02]  /*1400*/  IADD3 R24, PT, PT, -R22.reuse, 0x1f, RZ ;  /* 0x0000001f16187810 */ /* 0x041fe40007ffe1ff */
[----:B------:R-:W-:-:S03]  /*1410*/  IADD3 R19, PT, PT, -R22, 0x3f, RZ ;  /* 0x0000003f16137810 */ /* 0x000fc60007ffe1ff */
[----:B------:R-:W-:-:S05]  /*1420*/  @P1 IMAD.MOV R19, RZ, RZ, R24 ;  /* 0x000000ffff131224 */ /* 0x000fca00078e0218 */
[----:B------:R-:W-:-:S13]  /*1430*/  ISETP.NE.AND P1, PT, R19, RZ, PT ;  /* 0x000000ff1300720c */ /* 0x000fda0003f25270 */
[----:B------:R-:W-:Y:S05]  /*1440*/  @!P1 BRA `(.L_x_16) ;  /* 0x0000000000289947 */ /* 0x000fea0003800000 */
[--C-:B------:R-:W-:Y:S02]  /*1450*/  SHF.R.U64 R23, R18, 0x1, R25.reuse ;  /* 0x0000000112177819 */ /* 0x100fe40000001219 */
[C---:B------:R-:W-:Y:S02]  /*1460*/  LOP3.LUT R18, R19.reuse, 0x3f, RZ, 0xc0, !PT ;  /* 0x0000003f13127812 */ /* 0x040fe400078ec0ff */
[----:B------:R-:W-:Y:S02]  /*1470*/  SHF.R.U32.HI R25, RZ, 0x1, R25 ;  /* 0x00000001ff197819 */ /* 0x000fe40000011619 */
[----:B------:R-:W-:Y:S02]  /*1480*/  LOP3.LUT R20, R19, 0x3f, RZ, 0xc, !PT ;  /* 0x0000003f13147812 */ /* 0x000fe400078e0cff */
[CC--:B------:R-:W-:Y:S02]  /*1490*/  SHF.L.U64.HI R27, R21.reuse, R18.reuse, R0 ;  /* 0x00000012151b7219 */ /* 0x0c0fe40000010200 */
[----:B------:R-:W-:-:S02]  /*14a0*/  SHF.L.U32 R18, R21, R18, RZ ;  /* 0x0000001215127219 */ /* 0x000fc400000006ff */
[-CC-:B------:R-:W-:Y:S02]  /*14b0*/  SHF.R.U64 R21, R23, R20.reuse, R25.reuse ;  /* 0x0000001417157219 */ /* 0x180fe40000001219 */
[----:B------:R-:W-:Y:S02]  /*14c0*/  SHF.R.U32.HI R0, RZ, R20, R25 ;  /* 0x00000014ff007219 */ /* 0x000fe40000011619 */
[----:B------:R-:W-:Y:S02]  /*14d0*/  LOP3.LUT R21, R18, R21, RZ, 0xfc, !PT ;  /* 0x0000001512157212 */ /* 0x000fe400078efcff */
[----:B------:R-:W-:-:S07]  /*14e0*/  LOP3.LUT R0, R27, R0, RZ, 0xfc, !PT ;  /* 0x000000001b007212 */ /* 0x000fce00078efcff */
.L_x_16:
[----:B------:R-:W-:Y:S05]  /*14f0*/  BSYNC.RECONVERGENT B3 ;  /* 0x0000000000037941 */ /* 0x000fea0003800200 */
.L_x_15:
[----:B------:R-:W-:-:S04]  /*1500*/  IMAD.WIDE.U32 R22, R21, 0x2168c235, RZ ;  /* 0x2168c23515167825 */ /* 0x000fc800078e00ff */
[----:B------:R-:W-:Y:S01]  /*1510*/  IMAD.MOV.U32 R24, RZ, RZ, R23 ;  /* 0x000000ffff187224 */ /* 0x000fe200078e0017 */
[----:B------:R-:W-:Y:S01]  /*1520*/  IADD3 RZ, P1, PT, R22, R22, RZ ;  /* 0x0000001616ff7210 */ /* 0x000fe20007f3e0ff */
[----:B------:R-:W-:Y:S02]  /*1530*/  IMAD.MOV.U32 R25, RZ, RZ, RZ ;  /* 0x000000ffff197224 */ /* 0x000fe400078e00ff */
[----:B------:R-:W-:-:S04]  /*1540*/  IMAD.HI.U32 R18, R0, -0x36f0255e, RZ ;  /* 0xc90fdaa200127827 */ /* 0x000fc800078e00ff */
[----:B------:R-:W-:-:S04]  /*1550*/  IMAD.WIDE.U32 R20, R21, -0x36f0255e, R24 ;  /* 0xc90fdaa215147825 */ /* 0x000fc800078e0018 */
[C---:B------:R-:W-:Y:S02]  /*1560*/  IMAD R23, R0.reuse, -0x36f0255e, RZ ;  /* 0xc90fdaa200177824 */ /* 0x040fe400078e02ff */
[----:B------:R-:W-:-:S04]  /*1570*/  IMAD.WIDE.U32 R20, P2, R0, 0x2168c235, R20 ;  /* 0x2168c23500147825 */ /* 0x000fc80007840014 */
[----:B------:R-:W-:Y:S01]  /*1580*/  IMAD.X R0, RZ, RZ, R18, P2 ;  /* 0x000000ffff007224 */ /* 0x000fe200010e0612 */
[----:B------:R-:W-:Y:S02]  /*1590*/  IADD3 R18, P2, PT, R23, R21, RZ ;  /* 0x0000001517127210 */ /* 0x000fe40007f5e0ff */
[----:B------:R-:W-:Y:S02]  /*15a0*/  IADD3.X RZ, P1, PT, R20, R20, RZ, P1, !PT ;  /* 0x0000001414ff7210 */ /* 0x000fe40000f3e4ff */
[C---:B------:R-:W-:Y:S01]  /*15b0*/  ISETP.GT.U32.AND P3, PT, R18.reuse, RZ, PT ;  /* 0x000000ff1200720c */ /* 0x040fe20003f64070 */
[----:B------:R-:W-:Y:S01]  /*15c0*/  IMAD.X R0, RZ, RZ, R0, P2 ;  /* 0x000000ffff007224 */ /* 0x000fe200010e0600 */
[----:B------:R-:W-:-:S04]  /*15d0*/  IADD3.X R21, P2, PT, R18, R18, RZ, P1, !PT ;  /* 0x0000001212157210 */ /* 0x000fc80000f5e4ff */
[C---:B------:R-:W-:Y:S01]  /*15e0*/  ISETP.GT.AND.EX P1, PT, R0.reuse, RZ, PT, P3 ;  /* 0x000000ff0000720c */ /* 0x040fe20003f24330 */
[----:B------:R-:W-:-:S03]  /*15f0*/  IMAD.X R23, R0, 0x1, R0, P2 ;  /* 0x0000000100177824 */ /* 0x000fc600010e0600 */
[----:B------:R-:W-:Y:S02]  /*1600*/  SEL R21, R21, R18, P1 ;  /* 0x0000001215157207 */ /* 0x000fe40000800000 */
[----:B------:R-:W-:Y:S02]  /*1610*/  SEL R23, R23, R0, P1 ;  /* 0x0000000017177207 */ /* 0x000fe40000800000 */
[----:B------:R-:W-:Y:S02]  /*1620*/  IADD3 R0, P2, PT, R21, 0x1, RZ ;  /* 0x0000000115007810 */ /* 0x000fe40007f5e0ff */
[----:B------:R-:W-:Y:S02]  /*1630*/  SEL R20, RZ, 0xffffffff, !P1 ;  /* 0xffffffffff147807 */ /* 0x000fe40004800000 */
[----:B------:R-:W-:Y:S01]  /*1640*/  LOP3.LUT P1, R18, R26, 0x80000000, RZ, 0xc0, !PT ;  /* 0x800000001a127812 */ /* 0x000fe2000782c0ff */
[----:B------:R-:W-:Y:S01]  /*1650*/  IMAD.X R21, RZ, RZ, R23, P2 ;  /* 0x000000ffff157224 */ /* 0x000fe200010e0617 */
[----:B------:R-:W-:Y:S01]  /*1660*/  SHF.R.U32.HI R23, RZ, 0x1e, R17 ;  /* 0x0000001eff177819 */ /* 0x000fe20000011611 */
[----:B------:R-:W-:Y:S01]  /*1670*/  IMAD.IADD R19, R20, 0x1, -R19 ;  /* 0x0000000114137824 */ /* 0x000fe200078e0a13 */
[----:B------:R-:W-:-:S02]  /*1680*/  @!P0 LOP3.LUT R18, R18, 0x80000000, RZ, 0x3c, !PT ;  /* 0x8000000012128812 */ /* 0x000fc400078e3cff */
[----:B------:R-:W-:Y:S01]  /*1690*/  SHF.R.U64 R0, R0, 0xa, R21 ;  /* 0x0000000a00007819 */ /* 0x000fe20000001215 */
[----:B------:R-:W-:Y:S01]  /*16a0*/  IMAD.SHL.U32 R17, R19, 0x100000, RZ ;  /* 0x0010000013117824 */ /* 0x000fe200078e00ff */
[----:B------:R-:W-:Y:S02]  /*16b0*/  LEA.HI R16, R16, R23, RZ, 0x1 ;  /* 0x0000001710107211 */ /* 0x000fe400078f08ff */
[----:B------:R-:W-:-:S03]  /*16c0*/  IADD3 R0, P2, PT, R0, 0x1, RZ ;  /* 0x0000000100007810 */ /* 0x000fc60007f5e0ff */
[----:B------:R-:W-:Y:S01]  /*16d0*/  @P1 IMAD.MOV R16, RZ, RZ, -R16 ;  /* 0x000000ffff101224 */ /* 0x000fe200078e0a10 */
[----:B------:R-:W-:-:S04]  /*16e0*/  LEA.HI.X R21, R21, RZ, RZ, 0x16, P2 ;  /* 0x000000ff15157211 */ /* 0x000fc800010fb4ff */
[--C-:B------:R-:W-:Y:S02]  /*16f0*/  SHF.R.U64 R0, R0, 0x1, R21.reuse ;  /* 0x0000000100007819 */ /* 0x100fe40000001215 */
[----:B------:R-:W-:Y:S02]  /*1700*/  SHF.R.U32.HI R20, RZ, 0x1, R21 ;  /* 0x00000001ff147819 */ /* 0x000fe40000011615 */
[----:B------:R-:W-:-:S04]  /*1710*/  IADD3 R0, P2, P3, RZ, RZ, R0 ;  /* 0x000000ffff007210 */ /* 0x000fc80007b5e000 */
[----:B------:R-:W-:-:S04]  /*1720*/  IADD3.X R17, PT, PT, R17, 0x3fe00000, R20, P2, P3 ;  /* 0x3fe0000011117810 */ /* 0x000fc800017e6414 */
[----:B------:R-:W-:-:S07]  /*1730*/  LOP3.LUT R26, R17, R18, RZ, 0xfc, !PT ;  /* 0x00000012111a7212 */ /* 0x000fce00078efcff */
.L_x_10:
[----:B------:R-:W-:Y:S02]  /*1740*/  IMAD.MOV.U32 R33, RZ, RZ, 0x0 ;  /* 0x00000000ff217424 */ /* 0x000fe400078e00ff */
[----:B------:R-:W-:Y:S02]  /*1750*/  IMAD.MOV.U32 R18, RZ, RZ, R16 ;  /* 0x000000ffff127224 */ /* 0x000fe400078e0010 */
[----:B------:R-:W-:Y:S02]  /*1760*/  IMAD.MOV.U32 R16, RZ, RZ, R0 ;  /* 0x000000ffff107224 */ /* 0x000fe400078e0000 */
[----:B------:R-:W-:Y:S01]  /*1770*/  IMAD.MOV.U32 R17, RZ, RZ, R26 ;  /* 0x000000ffff117224 */ /* 0x000fe200078e001a */
[----:B------:R-:W-:Y:S06]  /*1780*/  RET.REL.NODEC R32 `(_Z12rho_q_kernelPKdS0_PN6thrust24THRUST_300001_SM_1000_NS7complexIdEEmm) ;  /* 0xffffffe8201c7950 */ /* 0x000fec0003c3ffff */
.L_x_17:
[----:B------:R-:W-:-:S00]  /*1790*/  BRA `(.L_x_17) ;  /* 0xfffffffc00fc7947 */ /* 0x000fc0000383ffff */
[----:B------:R-:W-:-:S00]  /*17a0*/  NOP ;  /* 0x0000000000007918 */ /* 0x000fc00000000000 */
        /* <DEDUP_REMOVED lines=13> */
.L_x_18:


//--------------------- .nv.global.init           --------------------------
	.section	.nv.global.init,"aw",@progbits
	.align	16
.nv.global.init:
	.type		__cudart_sin_cos_coeffs,@object
	.size		__cudart_sin_cos_coeffs,(__cudart_i2opi_d - __cudart_sin_cos_coeffs)
__cudart_sin_cos_coeffs:
        /*0000*/ 	.byte	0x46, 0xd2, 0xb0, 0x2c, 0xf1, 0xe5, 0x5a, 0xbe, 0x92, 0xe3, 0xac, 0x69, 0xe3, 0x1d, 0xc7, 0x3e
        /*0010*/ 	.byte	0xa1, 0x62, 0xdb, 0x19, 0xa0, 0x01, 0x2a, 0xbf, 0x18, 0x08, 0x11, 0x11, 0x11, 0x11, 0x81, 0x3f
        /*0020*/ 	.byte	0x54, 0x55, 0x55, 0x55, 0x55, 0x55, 0xc5, 0xbf, 0x00, 0x00, 0x00, 0x00, 0x00, 0x00, 0x00, 0x00
        /*0030*/ 	.byte	0x00, 0x00, 0x00, 0x00, 0x00, 0x00, 0x00, 0x00, 0x64, 0x81, 0xfd, 0x20, 0x83, 0xff, 0xa8, 0xbd
        /*0040*/ 	.byte	0x28, 0x85, 0xef, 0xc1, 0xa7, 0xee, 0x21, 0x3e, 0xd9, 0xe6, 0x06, 0x8e, 0x4f, 0x7e, 0x92, 0xbe
        /*0050*/ 	.byte	0xe9, 0xbc, 0xdd, 0x19, 0xa0, 0x01, 0xfa, 0x3e, 0x47, 0x5d, 0xc1, 0x16, 0x6c, 0xc1, 0x56, 0xbf
        /*0060*/ 	.byte	0x51, 0x55, 0x55, 0x55, 0x55, 0x55, 0xa5, 0x3f, 0x00, 0x00, 0x00, 0x00, 0x00, 0x00, 0xe0, 0xbf
        /*0070*/ 	.byte	0x00, 0x00, 0x00, 0x00, 0x00, 0x00, 0xf0, 0x3f, 0x00, 0x00, 0x00, 0x00, 0x00, 0x00, 0x00, 0x00
	.type		__cudart_i2opi_d,@object
	.size		__cudart_i2opi_d,(.L_28 - __cudart_i2opi_d)
__cudart_i2opi_d:
        /* <DEDUP_REMOVED lines=9> */
.L_28:


//--------------------- .nv.shared.reserved.0     --------------------------
	.section	.nv.shared.reserved.0,"aw",@nobits
	.weak		__nv_reservedSMEM_offset_0_alias
	.size		__nv_reservedSMEM_offset_0_alias, 0, 64
	.other		__nv_reservedSMEM_offset_0_alias,@"STO_CUDA_RESERVED_SHARED STV_DEFAULT"
__nv_reservedSMEM_offset_0_alias:
	.zero		0
	.zero		64


//--------------------- .nv.global                --------------------------
	.section	.nv.global,"aw",@nobits
.nv.global:
	.type		_ZN34_INTERNAL_4171998b_4_k_cu_80328dad4cuda3std3__48in_placeE,@object
	.size		_ZN34_INTERNAL_4171998b_4_k_cu_80328dad4cuda3std3__48in_placeE,(_ZN34_INTERNAL_4171998b_4_k_cu_80328dad4cuda3std6ranges3__45__cpo8distanceE - _ZN34_INTERNAL_4171998b_4_k_cu_80328dad4cuda3std3__48in_placeE)
_ZN34_INTERNAL_4171998b_4_k_cu_80328dad4cuda3std3__48in_placeE:
	.zero		1
	.type		_ZN34_INTERNAL_4171998b_4_k_cu_80328dad4cuda3std6ranges3__45__cpo8distanceE,@object
	.size		_ZN34_INTERNAL_4171998b_4_k_cu_80328dad4cuda3std6ranges3__45__cpo8distanceE,(_ZN34_INTERNAL_4171998b_4_k_cu_80328dad4cuda3std3__45__cpo6cbeginE - _ZN34_INTERNAL_4171998b_4_k_cu_80328dad4cuda3std6ranges3__45__cpo8distanceE)
_ZN34_INTERNAL_4171998b_4_k_cu_80328dad4cuda3std6ranges3__45__cpo8distanceE:
	.zero		1
	.type		_ZN34_INTERNAL_4171998b_4_k_cu_80328dad4cuda3std3__45__cpo6cbeginE,@object
	.size		_ZN34_INTERNAL_4171998b_4_k_cu_80328dad4cuda3std3__45__cpo6cbeginE,(_ZN34_INTERNAL_4171998b_4_k_cu_80328dad4cuda3std6ranges3__45__cpo7advanceE - _ZN34_INTERNAL_4171998b_4_k_cu_80328dad4cuda3std3__45__cpo6cbeginE)
_ZN34_INTERNAL_4171998b_4_k_cu_80328dad4cuda3std3__45__cpo6cbeginE:
	.zero		1
	.type		_ZN34_INTERNAL_4171998b_4_k_cu_80328dad4cuda3std6ranges3__45__cpo7advanceE,@object
	.size		_ZN34_INTERNAL_4171998b_4_k_cu_80328dad4cuda3std6ranges3__45__cpo7advanceE,(_ZN34_INTERNAL_4171998b_4_k_cu_80328dad4cuda3std3__45__cpo7crbeginE - _ZN34_INTERNAL_4171998b_4_k_cu_80328dad4cuda3std6ranges3__45__cpo7advanceE)
_ZN34_INTERNAL_4171998b_4_k_cu_80328dad4cuda3std6ranges3__45__cpo7advanceE:
	.zero		1
	.type		_ZN34_INTERNAL_4171998b_4_k_cu_80328dad4cuda3std3__45__cpo7crbeginE,@object
	.size		_ZN34_INTERNAL_4171998b_4_k_cu_80328dad4cuda3std3__45__cpo7crbeginE,(_ZN34_INTERNAL_4171998b_4_k_cu_80328dad4cuda3std6ranges3__45__cpo4dataE - _ZN34_INTERNAL_4171998b_4_k_cu_80328dad4cuda3std3__45__cpo7crbeginE)
_ZN34_INTERNAL_4171998b_4_k_cu_80328dad4cuda3std3__45__cpo7crbeginE:
	.zero		1
	.type		_ZN34_INTERNAL_4171998b_4_k_cu_80328dad4cuda3std6ranges3__45__cpo4dataE,@object
	.size		_ZN34_INTERNAL_4171998b_4_k_cu_80328dad4cuda3std6ranges3__45__cpo4dataE,(_ZN34_INTERNAL_4171998b_4_k_cu_80328dad4cuda3std6ranges3__45__cpo5beginE - _ZN34_INTERNAL_4171998b_4_k_cu_80328dad4cuda3std6ranges3__45__cpo4dataE)
_ZN34_INTERNAL_4171998b_4_k_cu_80328dad4cuda3std6ranges3__45__cpo4dataE:
	.zero		1
	.type		_ZN34_INTERNAL_4171998b_4_k_cu_80328dad4cuda3std6ranges3__45__cpo5beginE,@object
	.size		_ZN34_INTERNAL_4171998b_4_k_cu_80328dad4cuda3std6ranges3__45__cpo5beginE,(_ZN34_INTERNAL_4171998b_4_k_cu_80328dad4cuda3std3__436_GLOBAL__N__4171998b_4_k_cu_80328dad6ignoreE - _ZN34_INTERNAL_4171998b_4_k_cu_80328dad4cuda3std6ranges3__45__cpo5beginE)
_ZN34_INTERNAL_4171998b_4_k_cu_80328dad4cuda3std6ranges3__45__cpo5beginE:
	.zero		1
	.type		_ZN34_INTERNAL_4171998b_4_k_cu_80328dad4cuda3std3__436_GLOBAL__N__4171998b_4_k_cu_80328dad6ignoreE,@object
	.size		_ZN34_INTERNAL_4171998b_4_k_cu_80328dad4cuda3std3__436_GLOBAL__N__4171998b_4_k_cu_80328dad6ignoreE,(_ZN34_INTERNAL_4171998b_4_k_cu_80328dad4cuda3std6ranges3__45__cpo4sizeE - _ZN34_INTERNAL_4171998b_4_k_cu_80328dad4cuda3std3__436_GLOBAL__N__4171998b_4_k_cu_80328dad6ignoreE)
_ZN34_INTERNAL_4171998b_4_k_cu_80328dad4cuda3std3__436_GLOBAL__N__4171998b_4_k_cu_80328dad6ignoreE:
	.zero		1
	.type		_ZN34_INTERNAL_4171998b_4_k_cu_80328dad4cuda3std6ranges3__45__cpo4sizeE,@object
	.size		_ZN34_INTERNAL_4171998b_4_k_cu_80328dad4cuda3std6ranges3__45__cpo4sizeE,(_ZN34_INTERNAL_4171998b_4_k_cu_80328dad4cuda3std3__45__cpo5beginE - _ZN34_INTERNAL_4171998b_4_k_cu_80328dad4cuda3std6ranges3__45__cpo4sizeE)
_ZN34_INTERNAL_4171998b_4_k_cu_80328dad4cuda3std6ranges3__45__cpo4sizeE:
	.zero		1
	.type		_ZN34_INTERNAL_4171998b_4_k_cu_80328dad4cuda3std3__45__cpo5beginE,@object
	.size		_ZN34_INTERNAL_4171998b_4_k_cu_80328dad4cuda3std3__45__cpo5beginE,(_ZN34_INTERNAL_4171998b_4_k_cu_80328dad4cuda3std6ranges3__45__cpo6cbeginE - _ZN34_INTERNAL_4171998b_4_k_cu_80328dad4cuda3std3__45__cpo5beginE)
_ZN34_INTERNAL_4171998b_4_k_cu_80328dad4cuda3std3__45__cpo5beginE:
	.zero		1
	.type		_ZN34_INTERNAL_4171998b_4_k_cu_80328dad4cuda3std6ranges3__45__cpo6cbeginE,@object
	.size		_ZN34_INTERNAL_4171998b_4_k_cu_80328dad4cuda3std6ranges3__45__cpo6cbeginE,(_ZN34_INTERNAL_4171998b_4_k_cu_80328dad4cuda3std3__45__cpo6rbeginE - _ZN34_INTERNAL_4171998b_4_k_cu_80328dad4cuda3std6ranges3__45__cpo6cbeginE)
_ZN34_INTERNAL_4171998b_4_k_cu_80328dad4cuda3std6ranges3__45__cpo6cbeginE:
	.zero		1
	.type		_ZN34_INTERNAL_4171998b_4_k_cu_80328dad4cuda3std3__45__cpo6rbeginE,@object
	.size		_ZN34_INTERNAL_4171998b_4_k_cu_80328dad4cuda3std3__45__cpo6rbeginE,(_ZN34_INTERNAL_4171998b_4_k_cu_80328dad4cuda3std6ranges3__45__cpo4nextE - _ZN34_INTERNAL_4171998b_4_k_cu_80328dad4cuda3std3__45__cpo6rbeginE)
_ZN34_INTERNAL_4171998b_4_k_cu_80328dad4cuda3std3__45__cpo6rbeginE:
	.zero		1
	.type		_ZN34_INTERNAL_4171998b_4_k_cu_80328dad4cuda3std6ranges3__45__cpo4nextE,@object
	.size		_ZN34_INTERNAL_4171998b_4_k_cu_80328dad4cuda3std6ranges3__45__cpo4nextE,(_ZN34_INTERNAL_4171998b_4_k_cu_80328dad4cuda3std6ranges3__45__cpo4swapE - _ZN34_INTERNAL_4171998b_4_k_cu_80328dad4cuda3std6ranges3__45__cpo4nextE)
_ZN34_INTERNAL_4171998b_4_k_cu_80328dad4cuda3std6ranges3__45__cpo4nextE:
	.zero		1
	.type		_ZN34_INTERNAL_4171998b_4_k_cu_80328dad4cuda3std6ranges3__45__cpo4swapE,@object
	.size		_ZN34_INTERNAL_4171998b_4_k_cu_80328dad4cuda3std6ranges3__45__cpo4swapE,(_ZN34_INTERNAL_4171998b_4_k_cu_80328dad4cuda3std3__420unreachable_sentinelE - _ZN34_INTERNAL_4171998b_4_k_cu_80328dad4cuda3std6ranges3__45__cpo4swapE)
_ZN34_INTERNAL_4171998b_4_k_cu_80328dad4cuda3std6ranges3__45__cpo4swapE:
	.zero		1
	.type		_ZN34_INTERNAL_4171998b_4_k_cu_80328dad4cuda3std3__420unreachable_sentinelE,@object
	.size		_ZN34_INTERNAL_4171998b_4_k_cu_80328dad4cuda3std3__420unreachable_sentinelE,(_ZN34_INTERNAL_4171998b_4_k_cu_80328dad6thrust24THRUST_300001_SM_1000_NS6system6detail10sequential3seqE - _ZN34_INTERNAL_4171998b_4_k_cu_80328dad4cuda3std3__420unreachable_sentinelE)
_ZN34_INTERNAL_4171998b_4_k_cu_80328dad4cuda3std3__420unreachable_sentinelE:
	.zero		1
	.type		_ZN34_INTERNAL_4171998b_4_k_cu_80328dad6thrust24THRUST_300001_SM_1000_NS6system6detail10sequential3seqE,@object
	.size		_ZN34_INTERNAL_4171998b_4_k_cu_80328dad6thrust24THRUST_300001_SM_1000_NS6system6detail10sequential3seqE,(_ZN34_INTERNAL_4171998b_4_k_cu_80328dad4cuda3std3__45__cpo4cendE - _ZN34_INTERNAL_4171998b_4_k_cu_80328dad6thrust24THRUST_300001_SM_1000_NS6system6detail10sequential3seqE)
_ZN34_INTERNAL_4171998b_4_k_cu_80328dad6thrust24THRUST_300001_SM_1000_NS6system6detail10sequential3seqE:
	.zero		1
	.type		_ZN34_INTERNAL_4171998b_4_k_cu_80328dad4cuda3std3__45__cpo4cendE,@object
	.size		_ZN34_INTERNAL_4171998b_4_k_cu_80328dad4cuda3std3__45__cpo4cendE,(_ZN34_INTERNAL_4171998b_4_k_cu_80328dad4cuda3std6ranges3__45__cpo9iter_swapE - _ZN34_INTERNAL_4171998b_4_k_cu_80328dad4cuda3std3__45__cpo4cendE)
_ZN34_INTERNAL_4171998b_4_k_cu_80328dad4cuda3std3__45__cpo4cendE:
	.zero		1
	.type		_ZN34_INTERNAL_4171998b_4_k_cu_80328dad4cuda3std6ranges3__45__cpo9iter_swapE,@object
	.size		_ZN34_INTERNAL_4171998b_4_k_cu_80328dad4cuda3std6ranges3__45__cpo9iter_swapE,(_ZN34_INTERNAL_4171998b_4_k_cu_80328dad4cuda3std3__45__cpo5crendE - _ZN34_INTERNAL_4171998b_4_k_cu_80328dad4cuda3std6ranges3__45__cpo9iter_swapE)
_ZN34_INTERNAL_4171998b_4_k_cu_80328dad4cuda3std6ranges3__45__cpo9iter_swapE:
	.zero		1
	.type		_ZN34_INTERNAL_4171998b_4_k_cu_80328dad4cuda3std3__45__cpo5crendE,@object
	.size		_ZN34_INTERNAL_4171998b_4_k_cu_80328dad4cuda3std3__45__cpo5crendE,(_ZN34_INTERNAL_4171998b_4_k_cu_80328dad4cuda3std6ranges3__45__cpo5cdataE - _ZN34_INTERNAL_4171998b_4_k_cu_80328dad4cuda3std3__45__cpo5crendE)
_ZN34_INTERNAL_4171998b_4_k_cu_80328dad4cuda3std3__45__cpo5crendE:
	.zero		1
	.type		_ZN34_INTERNAL_4171998b_4_k_cu_80328dad4cuda3std6ranges3__45__cpo5cdataE,@object
	.size		_ZN34_INTERNAL_4171998b_4_k_cu_80328dad4cuda3std6ranges3__45__cpo5cdataE,(_ZN34_INTERNAL_4171998b_4_k_cu_80328dad4cuda3std6ranges3__45__cpo3endE - _ZN34_INTERNAL_4171998b_4_k_cu_80328dad4cuda3std6ranges3__45__cpo5cdataE)
_ZN34_INTERNAL_4171998b_4_k_cu_80328dad4cuda3std6ranges3__45__cpo5cdataE:
	.zero		1
	.type		_ZN34_INTERNAL_4171998b_4_k_cu_80328dad4cuda3std6ranges3__45__cpo3endE,@object
	.size		_ZN34_INTERNAL_4171998b_4_k_cu_80328dad4cuda3std6ranges3__45__cpo3endE,(_ZN34_INTERNAL_4171998b_4_k_cu_80328dad4cuda3std3__419piecewise_constructE - _ZN34_INTERNAL_4171998b_4_k_cu_80328dad4cuda3std6ranges3__45__cpo3endE)
_ZN34_INTERNAL_4171998b_4_k_cu_80328dad4cuda3std6ranges3__45__cpo3endE:
	.zero		1
	.type		_ZN34_INTERNAL_4171998b_4_k_cu_80328dad4cuda3std3__419piecewise_constructE,@object
	.size		_ZN34_INTERNAL_4171998b_4_k_cu_80328dad4cuda3std3__419piecewise_constructE,(_ZN34_INTERNAL_4171998b_4_k_cu_80328dad4cuda3std6ranges3__45__cpo5ssizeE - _ZN34_INTERNAL_4171998b_4_k_cu_80328dad4cuda3std3__419piecewise_constructE)
_ZN34_INTERNAL_4171998b_4_k_cu_80328dad4cuda3std3__419piecewise_constructE:
	.zero		1
	.type		_ZN34_INTERNAL_4171998b_4_k_cu_80328dad4cuda3std6ranges3__45__cpo5ssizeE,@object
	.size		_ZN34_INTERNAL_4171998b_4_k_cu_80328dad4cuda3std6ranges3__45__cpo5ssizeE,(_ZN34_INTERNAL_4171998b_4_k_cu_80328dad4cuda3std3__45__cpo3endE - _ZN34_INTERNAL_4171998b_4_k_cu_80328dad4cuda3std6ranges3__45__cpo5ssizeE)
_ZN34_INTERNAL_4171998b_4_k_cu_80328dad4cuda3std6ranges3__45__cpo5ssizeE:
	.zero		1
	.type		_ZN34_INTERNAL_4171998b_4_k_cu_80328dad4cuda3std3__45__cpo3endE,@object
	.size		_ZN34_INTERNAL_4171998b_4_k_cu_80328dad4cuda3std3__45__cpo3endE,(_ZN34_INTERNAL_4171998b_4_k_cu_80328dad4cuda3std6ranges3__45__cpo4cendE - _ZN34_INTERNAL_4171998b_4_k_cu_80328dad4cuda3std3__45__cpo3endE)
_ZN34_INTERNAL_4171998b_4_k_cu_80328dad4cuda3std3__45__cpo3endE:
	.zero		1
	.type		_ZN34_INTERNAL_4171998b_4_k_cu_80328dad4cuda3std6ranges3__45__cpo4cendE,@object
	.size		_ZN34_INTERNAL_4171998b_4_k_cu_80328dad4cuda3std6ranges3__45__cpo4cendE,(_ZN34_INTERNAL_4171998b_4_k_cu_80328dad4cuda3std3__45__cpo4rendE - _ZN34_INTERNAL_4171998b_4_k_cu_80328dad4cuda3std6ranges3__45__cpo4cendE)
_ZN34_INTERNAL_4171998b_4_k_cu_80328dad4cuda3std6ranges3__45__cpo4cendE:
	.zero		1
	.type		_ZN34_INTERNAL_4171998b_4_k_cu_80328dad4cuda3std3__45__cpo4rendE,@object
	.size		_ZN34_INTERNAL_4171998b_4_k_cu_80328dad4cuda3std3__45__cpo4rendE,(_ZN34_INTERNAL_4171998b_4_k_cu_80328dad4cuda3std6ranges3__45__cpo4prevE - _ZN34_INTERNAL_4171998b_4_k_cu_80328dad4cuda3std3__45__cpo4rendE)
_ZN34_INTERNAL_4171998b_4_k_cu_80328dad4cuda3std3__45__cpo4rendE:
	.zero		1
	.type		_ZN34_INTERNAL_4171998b_4_k_cu_80328dad4cuda3std6ranges3__45__cpo4prevE,@object
	.size		_ZN34_INTERNAL_4171998b_4_k_cu_80328dad4cuda3std6ranges3__45__cpo4prevE,(_ZN34_INTERNAL_4171998b_4_k_cu_80328dad4cuda3std6ranges3__45__cpo9iter_moveE - _ZN34_INTERNAL_4171998b_4_k_cu_80328dad4cuda3std6ranges3__45__cpo4prevE)
_ZN34_INTERNAL_4171998b_4_k_cu_80328dad4cuda3std6ranges3__45__cpo4prevE:
	.zero		1
	.type		_ZN34_INTERNAL_4171998b_4_k_cu_80328dad4cuda3std6ranges3__45__cpo9iter_moveE,@object
	.size		_ZN34_INTERNAL_4171998b_4_k_cu_80328dad4cuda3std6ranges3__45__cpo9iter_moveE,(.L_13 - _ZN34_INTERNAL_4171998b_4_k_cu_80328dad4cuda3std6ranges3__45__cpo9iter_moveE)
_ZN34_INTERNAL_4171998b_4_k_cu_80328dad4cuda3std6ranges3__45__cpo9iter_moveE:
	.zero		1
.L_13:


//--------------------- .nv.constant0._Z12rho_q_kernelPKdS0_PN6thrust24THRUST_300001_SM_1000_NS7complexIdEEmm --------------------------
	.section	.nv.constant0._Z12rho_q_kernelPKdS0_PN6thrust24THRUST_300001_SM_1000_NS7complexIdEEmm,"a",@progbits
	.sectionflags	@""
	.align	4
.nv.constant0._Z12rho_q_kernelPKdS0_PN6thrust24THRUST_300001_SM_1000_NS7complexIdEEmm:
	.zero		936


//--------------------- SYMBOLS --------------------------

	.type		.nv.reservedSmem.offset0,@object
	.size		.nv.reservedSmem.offset0,0x4
